//
// Generated by NVIDIA NVVM Compiler
//
// Compiler Build ID: CL-36424714
// Cuda compilation tools, release 13.0, V13.0.88
// Based on NVVM 20.0.0
//

.version 9.0
.target sm_100
.address_size 64

	// .globl	_Z12permute_cudaIcLj256ELj4EEviiPT_
.extern .func  (.param .b32 func_retval0) vprintf
(
	.param .b64 vprintf_param_0,
	.param .b64 vprintf_param_1
)
;
// _ZZ12permute_cudaIcLj256ELj4EEviiPT_E1s has been demoted
.global .align 1 .b8 $str[2] = {10};
.global .align 1 .b8 $str$1[8] = {37, 100, 58, 32, 37, 100, 10};
.global .align 1 .b8 $str$2[24] = {76, 32, 37, 100, 58, 32, 37, 100, 37, 100, 37, 100, 37, 100, 37, 100, 37, 100, 37, 100, 37, 100, 10};

.visible .entry _Z12permute_cudaIcLj256ELj4EEviiPT_(
	.param .u32 _Z12permute_cudaIcLj256ELj4EEviiPT__param_0,
	.param .u32 _Z12permute_cudaIcLj256ELj4EEviiPT__param_1,
	.param .u64 .ptr .align 1 _Z12permute_cudaIcLj256ELj4EEviiPT__param_2
)
{
	.local .align 8 .b8 	__local_depot0[40];
	.reg .b64 	%SP;
	.reg .b64 	%SPL;
	.reg .pred 	%p<74>;
	.reg .b32 	%r<145>;
	.reg .b32 	%f<117>;
	.reg .b64 	%rd<11>;
	// demoted variable
	.shared .align 4 .b8 _ZZ12permute_cudaIcLj256ELj4EEviiPT_E1s[32768];
	mov.u64 	%SPL, __local_depot0;
	cvta.local.u64 	%SP, %SPL;
	ld.param.u32 	%r61, [_Z12permute_cudaIcLj256ELj4EEviiPT__param_0];
	ld.param.u32 	%r62, [_Z12permute_cudaIcLj256ELj4EEviiPT__param_1];
	add.u64 	%rd2, %SP, 0;
	add.u64 	%rd1, %SPL, 0;
	mov.u32 	%r63, %ctaid.x;
	mov.u32 	%r1, %ntid.x;
	mov.u32 	%r2, %tid.x;
	mad.lo.s32 	%r3, %r63, %r1, %r2;
	setp.ge.s32 	%p10, %r3, %r62;
	@%p10 bra 	$L__BB0_73;
	shl.b32 	%r64, %r3, 7;
	mov.u32 	%r65, _ZZ12permute_cudaIcLj256ELj4EEviiPT_E1s;
	add.s32 	%r4, %r65, %r64;
	mov.u32 	%r66, %tid.y;
	mov.u32 	%r67, %tid.z;
	mov.u32 	%r68, %ntid.y;
	mad.lo.s32 	%r69, %r67, %r68, %r66;
	mad.lo.s32 	%r70, %r69, %r1, %r2;
	shr.u32 	%r5, %r70, 5;
	mul.lo.s32 	%r71, %r1, %r68;
	mov.u32 	%r72, %ntid.z;
	mad.lo.s32 	%r73, %r71, %r72, 31;
	shr.u32 	%r6, %r73, 5;
	and.b32  	%r7, %r70, 31;
	shl.b32 	%r74, %r2, 2;
	add.s32 	%r8, %r65, %r74;
	mov.u32 	%r75, %nctaid.x;
	mul.lo.s32 	%r9, %r1, %r75;
	mov.u64 	%rd3, $str;
	mov.u64 	%rd5, $str$1;
	mov.u64 	%rd8, $str$2;
	mov.u32 	%r131, %r3;
$L__BB0_2:
	mov.b32 	%r76, 0;
	st.shared.u32 	[%r8], %r76;
	st.shared.u32 	[%r8+1024], %r76;
	st.shared.u32 	[%r8+2048], %r76;
	st.shared.u32 	[%r8+3072], %r76;
	st.shared.u32 	[%r8+4096], %r76;
	st.shared.u32 	[%r8+5120], %r76;
	st.shared.u32 	[%r8+6144], %r76;
	st.shared.u32 	[%r8+7168], %r76;
	st.shared.u32 	[%r8+8192], %r76;
	st.shared.u32 	[%r8+9216], %r76;
	st.shared.u32 	[%r8+10240], %r76;
	st.shared.u32 	[%r8+11264], %r76;
	st.shared.u32 	[%r8+12288], %r76;
	st.shared.u32 	[%r8+13312], %r76;
	st.shared.u32 	[%r8+14336], %r76;
	st.shared.u32 	[%r8+15360], %r76;
	st.shared.u32 	[%r8+16384], %r76;
	st.shared.u32 	[%r8+17408], %r76;
	st.shared.u32 	[%r8+18432], %r76;
	st.shared.u32 	[%r8+19456], %r76;
	st.shared.u32 	[%r8+20480], %r76;
	st.shared.u32 	[%r8+21504], %r76;
	st.shared.u32 	[%r8+22528], %r76;
	st.shared.u32 	[%r8+23552], %r76;
	st.shared.u32 	[%r8+24576], %r76;
	st.shared.u32 	[%r8+25600], %r76;
	st.shared.u32 	[%r8+26624], %r76;
	st.shared.u32 	[%r8+27648], %r76;
	st.shared.u32 	[%r8+28672], %r76;
	st.shared.u32 	[%r8+29696], %r76;
	st.shared.u32 	[%r8+30720], %r76;
	st.shared.u32 	[%r8+31744], %r76;
	barrier.sync 	0;
	setp.ge.s32 	%p11, %r131, %r61;
	@%p11 bra 	$L__BB0_37;
	mov.b32 	%r77, 0;
	st.shared.u32 	[%r4], %r77;
	cvt.rn.f32.s32 	%f1, %r131;
	abs.f32 	%f110, %f1;
	setp.lt.f32 	%p12, %f110, 0f40000000;
	@%p12 bra 	$L__BB0_14;
	setp.gtu.f32 	%p13, %f110, 0f4B800000;
	@%p13 bra 	$L__BB0_11;
	mov.f32 	%f43, 0f40000000;
	div.approx.f32 	%f44, %f110, %f43;
	cvt.rzi.f32.f32 	%f108, %f44;
	fma.rn.f32 	%f4, %f108, 0fC0000000, %f110;
	mov.b32 	%r11, %f4;
	setp.lt.u32 	%p14, %r11, 1073741824;
	@%p14 bra 	$L__BB0_10;
	setp.lt.u32 	%p15, %r11, -2147483647;
	@%p15 bra 	$L__BB0_8;
	add.f32 	%f48, %f108, 0fBF800000;
	setp.lt.f32 	%p18, %f4, 0fC0000000;
	add.f32 	%f49, %f48, 0fBF800000;
	selp.f32 	%f108, %f49, %f48, %p18;
	bra.uni 	$L__BB0_10;
$L__BB0_8:
	add.f32 	%f108, %f108, 0f3F800000;
	setp.ltu.f32 	%p16, %f4, 0f40800000;
	@%p16 bra 	$L__BB0_10;
	add.f32 	%f45, %f108, 0f3F800000;
	fma.rn.f32 	%f46, 0f40000000, 0fC0400000, %f4;
	setp.ge.f32 	%p17, %f46, 0f00000000;
	add.f32 	%f47, %f45, 0f3F800000;
	selp.f32 	%f108, %f47, %f45, %p17;
$L__BB0_10:
	fma.rn.f32 	%f110, %f108, 0fC0000000, %f110;
	bra.uni 	$L__BB0_14;
$L__BB0_11:
	mov.b32 	%r12, %f110;
	and.b32  	%r78, %r12, 8388607;
	or.b32  	%r132, %r78, 1065353216;
	mov.b32 	%f109, %r132;
	and.b32  	%r79, %r12, -8388608;
	add.s32 	%r133, %r79, -1073741824;
	setp.eq.s32 	%p19, %r133, 0;
	@%p19 bra 	$L__BB0_13;
$L__BB0_12:
	min.u32 	%r80, %r133, 192937984;
	add.s32 	%r81, %r132, %r80;
	mov.b32 	%f50, %r81;
	sub.f32 	%f51, %f50, %f50;
	add.f32 	%f52, %f51, %f50;
	sub.f32 	%f53, %f50, %f52;
	mov.f32 	%f54, 0f3F800000;
	fma.rz.f32 	%f55, %f53, %f54, %f52;
	cvt.rzi.f32.f32 	%f56, %f55;
	sub.f32 	%f109, %f50, %f56;
	sub.s32 	%r133, %r133, %r80;
	mov.b32 	%r132, %f109;
	setp.ne.s32 	%p20, %r133, 0;
	setp.ne.s32 	%p21, %r132, 0;
	and.pred  	%p22, %p20, %p21;
	@%p22 bra 	$L__BB0_12;
$L__BB0_13:
	setp.gt.u32 	%p23, %r12, 2139095039;
	selp.f32 	%f58, 0f7FFFFFFF, 0f4B800000, %p23;
	mul.f32 	%f59, %f109, 0f34000000;
	mul.f32 	%f110, %f58, %f59;
$L__BB0_14:
	abs.f32 	%f60, %f110;
	setp.nan.f32 	%p24, %f60, %f60;
	copysign.f32 	%f61, %f1, %f110;
	selp.f32 	%f62, %f110, %f61, %p24;
	cvt.rzi.u32.f32 	%r82, %f62;
	st.shared.u32 	[%r4+4], %r82;
	mov.f32 	%f63, 0f40000000;
	div.approx.f32 	%f64, %f1, %f63;
	cvt.rzi.s32.f32 	%r83, %f64;
	cvt.rn.f32.s32 	%f15, %r83;
	abs.f32 	%f113, %f15;
	setp.lt.f32 	%p25, %f113, 0f40400000;
	@%p25 bra 	$L__BB0_25;
	setp.gtu.f32 	%p26, %f113, 0f4BC00000;
	@%p26 bra 	$L__BB0_22;
	mov.f32 	%f65, 0f40400000;
	div.approx.f32 	%f66, %f113, %f65;
	cvt.rzi.f32.f32 	%f111, %f66;
	fma.rn.f32 	%f18, %f111, 0fC0400000, %f113;
	mov.b32 	%r19, %f18;
	setp.lt.u32 	%p27, %r19, 1077936128;
	@%p27 bra 	$L__BB0_21;
	setp.gt.u32 	%p28, %r19, -2147483648;
	@%p28 bra 	$L__BB0_20;
	add.f32 	%f111, %f111, 0f3F800000;
	setp.ltu.f32 	%p29, %f18, 0f40C00000;
	@%p29 bra 	$L__BB0_21;
	add.f32 	%f67, %f111, 0f3F800000;
	fma.rn.f32 	%f68, 0f40400000, 0fC0400000, %f18;
	setp.ge.f32 	%p30, %f68, 0f00000000;
	add.f32 	%f69, %f67, 0f3F800000;
	selp.f32 	%f111, %f69, %f67, %p30;
	bra.uni 	$L__BB0_21;
$L__BB0_20:
	add.f32 	%f70, %f111, 0fBF800000;
	setp.lt.f32 	%p31, %f18, 0fC0400000;
	add.f32 	%f71, %f70, 0fBF800000;
	selp.f32 	%f111, %f71, %f70, %p31;
$L__BB0_21:
	fma.rn.f32 	%f113, %f111, 0fC0400000, %f113;
	bra.uni 	$L__BB0_25;
$L__BB0_22:
	mov.b32 	%r20, %f113;
	and.b32  	%r84, %r20, 8388607;
	or.b32  	%r134, %r84, 1065353216;
	mov.b32 	%f112, %r134;
	and.b32  	%r85, %r20, -8388608;
	add.s32 	%r135, %r85, -1073741824;
	setp.eq.s32 	%p32, %r135, 0;
	@%p32 bra 	$L__BB0_24;
$L__BB0_23:
	min.u32 	%r86, %r135, 192937984;
	add.s32 	%r87, %r134, %r86;
	mov.b32 	%f72, %r87;
	mul.f32 	%f73, %f72, 0f3F2AAAAB;
	fma.rn.f32 	%f74, %f73, 0fBFC00000, %f72;
	fma.rn.f32 	%f75, %f74, 0f3F2AAAAB, %f73;
	fma.rn.f32 	%f76, %f75, 0fBFC00000, %f72;
	mov.f32 	%f77, 0f3F2AAAAB;
	fma.rz.f32 	%f78, %f76, %f77, %f75;
	cvt.rzi.f32.f32 	%f79, %f78;
	fma.rn.f32 	%f112, %f79, 0fBFC00000, %f72;
	sub.s32 	%r135, %r135, %r86;
	mov.b32 	%r134, %f112;
	setp.ne.s32 	%p33, %r135, 0;
	setp.ne.s32 	%p34, %r134, 0;
	and.pred  	%p35, %p33, %p34;
	@%p35 bra 	$L__BB0_23;
$L__BB0_24:
	setp.gt.u32 	%p36, %r20, 2139095039;
	selp.f32 	%f81, 0f7FFFFFFF, 0f4B800000, %p36;
	mul.f32 	%f82, %f112, 0f34000000;
	mul.f32 	%f113, %f81, %f82;
$L__BB0_25:
	abs.f32 	%f83, %f113;
	setp.nan.f32 	%p37, %f83, %f83;
	copysign.f32 	%f84, %f15, %f113;
	selp.f32 	%f85, %f113, %f84, %p37;
	cvt.rzi.u32.f32 	%r88, %f85;
	st.shared.u32 	[%r4+8], %r88;
	mov.f32 	%f86, 0f40400000;
	div.approx.f32 	%f87, %f15, %f86;
	cvt.rzi.s32.f32 	%r89, %f87;
	cvt.rn.f32.s32 	%f29, %r89;
	abs.f32 	%f116, %f29;
	setp.lt.f32 	%p38, %f116, 0f40800000;
	@%p38 bra 	$L__BB0_36;
	setp.gtu.f32 	%p39, %f116, 0f4C000000;
	@%p39 bra 	$L__BB0_33;
	mov.f32 	%f88, 0f40800000;
	div.approx.f32 	%f89, %f116, %f88;
	cvt.rzi.f32.f32 	%f114, %f89;
	fma.rn.f32 	%f32, %f114, 0fC0800000, %f116;
	mov.b32 	%r27, %f32;
	setp.lt.u32 	%p40, %r27, 1082130432;
	@%p40 bra 	$L__BB0_32;
	setp.gt.u32 	%p41, %r27, -2147483648;
	@%p41 bra 	$L__BB0_31;
	add.f32 	%f114, %f114, 0f3F800000;
	setp.ltu.f32 	%p42, %f32, 0f41000000;
	@%p42 bra 	$L__BB0_32;
	add.f32 	%f90, %f114, 0f3F800000;
	fma.rn.f32 	%f91, 0f40800000, 0fC0400000, %f32;
	setp.ge.f32 	%p43, %f91, 0f00000000;
	add.f32 	%f92, %f90, 0f3F800000;
	selp.f32 	%f114, %f92, %f90, %p43;
	bra.uni 	$L__BB0_32;
$L__BB0_31:
	add.f32 	%f93, %f114, 0fBF800000;
	setp.lt.f32 	%p44, %f32, 0fC0800000;
	add.f32 	%f94, %f93, 0fBF800000;
	selp.f32 	%f114, %f94, %f93, %p44;
$L__BB0_32:
	fma.rn.f32 	%f116, %f114, 0fC0800000, %f116;
	bra.uni 	$L__BB0_36;
$L__BB0_33:
	mov.b32 	%r28, %f116;
	and.b32  	%r90, %r28, 8388607;
	or.b32  	%r136, %r90, 1065353216;
	mov.b32 	%f115, %r136;
	and.b32  	%r91, %r28, -8388608;
	add.s32 	%r137, %r91, -1082130432;
	setp.eq.s32 	%p45, %r137, 0;
	@%p45 bra 	$L__BB0_35;
$L__BB0_34:
	min.u32 	%r92, %r137, 192937984;
	add.s32 	%r93, %r136, %r92;
	mov.b32 	%f95, %r93;
	sub.f32 	%f96, %f95, %f95;
	add.f32 	%f97, %f96, %f95;
	sub.f32 	%f98, %f95, %f97;
	mov.f32 	%f99, 0f3F800000;
	fma.rz.f32 	%f100, %f98, %f99, %f97;
	cvt.rzi.f32.f32 	%f101, %f100;
	sub.f32 	%f115, %f95, %f101;
	sub.s32 	%r137, %r137, %r92;
	mov.b32 	%r136, %f115;
	setp.ne.s32 	%p46, %r137, 0;
	setp.ne.s32 	%p47, %r136, 0;
	and.pred  	%p48, %p46, %p47;
	@%p48 bra 	$L__BB0_34;
$L__BB0_35:
	setp.gt.u32 	%p49, %r28, 2139095039;
	selp.f32 	%f103, 0f7FFFFFFF, 0f4C000000, %p49;
	mul.f32 	%f104, %f115, 0f34000000;
	mul.f32 	%f116, %f103, %f104;
$L__BB0_36:
	abs.f32 	%f105, %f116;
	setp.nan.f32 	%p50, %f105, %f105;
	copysign.f32 	%f106, %f29, %f116;
	selp.f32 	%f107, %f116, %f106, %p50;
	cvt.rzi.u32.f32 	%r94, %f107;
	st.shared.u32 	[%r4+12], %r94;
$L__BB0_37:
	setp.ne.s32 	%p51, %r3, 0;
	bar.warp.sync 	-1;
	@%p51 bra 	$L__BB0_39;
	cvta.global.u64 	%rd4, %rd3;
	{ // callseq 0, 0
	.param .b64 param0;
	st.param.b64 	[param0], %rd4;
	.param .b64 param1;
	st.param.b64 	[param1], 0;
	.param .b32 retval0;
	call.uni (retval0), 
	vprintf, 
	(
	param0, 
	param1
	);
	ld.param.b32 	%r95, [retval0];
	} // callseq 0
$L__BB0_39:
	setp.ge.s32 	%p52, %r5, %r61;
	@%p52 bra 	$L__BB0_70;
	mov.u32 	%r138, %r5;
$L__BB0_41:
	setp.ne.s32 	%p53, %r7, 0;
	@%p53 bra 	$L__BB0_43;
	mov.b32 	%r97, 0;
	st.local.v2.u32 	[%rd1], {%r97, %r138};
	cvta.global.u64 	%rd6, %rd5;
	{ // callseq 1, 0
	.param .b64 param0;
	st.param.b64 	[param0], %rd6;
	.param .b64 param1;
	st.param.b64 	[param1], %rd2;
	.param .b32 retval0;
	call.uni (retval0), 
	vprintf, 
	(
	param0, 
	param1
	);
	ld.param.b32 	%r98, [retval0];
	} // callseq 1
$L__BB0_43:
	shl.b32 	%r100, %r138, 7;
	add.s32 	%r36, %r65, %r100;
	ld.shared.u32 	%r102, [%r36+12];
	setp.lt.u32 	%p54, %r7, %r102;
	mov.u32 	%r140, %r7;
	@%p54 bra 	$L__BB0_48;
	// begin inline asm
	activemask.b32 %r103;
	// end inline asm
	setp.ne.s32 	%p55, %r103, -1;
	@%p55 bra 	$L__BB0_46;
	shfl.sync.down.b32	%r140|%p1, %r7, 1, 31, -1;
	bra.uni 	$L__BB0_47;
$L__BB0_46:
	// begin inline asm
	mov.u32 %r104, %laneid;
	// end inline asm
	fns.b32 	%r105, %r103, %r104, 2;
	setp.gt.u32 	%p56, %r105, 31;
	selp.b32 	%r106, %r104, %r105, %p56;
	shfl.sync.idx.b32	%r140|%p2, %r7, %r106, 31, %r103;
$L__BB0_47:
	bar.warp.sync 	%r103;
$L__BB0_48:
	ld.shared.u32 	%r43, [%r36+8];
	setp.ne.s32 	%p57, %r7, %r43;
	@%p57 bra 	$L__BB0_50;
	st.shared.u32 	[%r36+8], %r140;
$L__BB0_50:
	setp.lt.u32 	%p58, %r7, %r43;
	@%p58 bra 	$L__BB0_55;
	// begin inline asm
	activemask.b32 %r107;
	// end inline asm
	setp.eq.s32 	%p59, %r107, -1;
	@%p59 bra 	$L__BB0_53;
	// begin inline asm
	mov.u32 %r108, %laneid;
	// end inline asm
	fns.b32 	%r109, %r107, %r108, 2;
	setp.gt.u32 	%p60, %r109, 31;
	selp.b32 	%r110, %r108, %r109, %p60;
	shfl.sync.idx.b32	%r140|%p4, %r140, %r110, 31, %r107;
	bra.uni 	$L__BB0_54;
$L__BB0_53:
	shfl.sync.down.b32	%r140|%p5, %r140, 1, 31, -1;
$L__BB0_54:
	bar.warp.sync 	%r107;
$L__BB0_55:
	ld.shared.u32 	%r50, [%r36+4];
	setp.ne.s32 	%p61, %r7, %r50;
	@%p61 bra 	$L__BB0_57;
	st.shared.u32 	[%r36+4], %r140;
$L__BB0_57:
	setp.lt.u32 	%p62, %r7, %r50;
	@%p62 bra 	$L__BB0_62;
	// begin inline asm
	activemask.b32 %r111;
	// end inline asm
	setp.eq.s32 	%p63, %r111, -1;
	@%p63 bra 	$L__BB0_60;
	// begin inline asm
	mov.u32 %r112, %laneid;
	// end inline asm
	fns.b32 	%r113, %r111, %r112, 2;
	setp.gt.u32 	%p64, %r113, 31;
	selp.b32 	%r114, %r112, %r113, %p64;
	shfl.sync.idx.b32	%r140|%p7, %r140, %r114, 31, %r111;
	bra.uni 	$L__BB0_61;
$L__BB0_60:
	shfl.sync.down.b32	%r140|%p8, %r140, 1, 31, -1;
$L__BB0_61:
	bar.warp.sync 	%r111;
$L__BB0_62:
	ld.shared.u32 	%r57, [%r36];
	setp.ne.s32 	%p65, %r7, %r57;
	@%p65 bra 	$L__BB0_64;
	st.shared.u32 	[%r36], %r140;
$L__BB0_64:
	setp.lt.u32 	%p66, %r7, %r57;
	@%p66 bra 	$L__BB0_69;
	// begin inline asm
	activemask.b32 %r115;
	// end inline asm
	setp.eq.s32 	%p67, %r115, -1;
	@%p67 bra 	$L__BB0_67;
	// begin inline asm
	mov.u32 %r116, %laneid;
	// end inline asm
	fns.b32 	%r117, %r115, %r116, 2;
	setp.gt.u32 	%p68, %r117, 31;
	selp.b32 	%r118, %r116, %r117, %p68;
	shfl.sync.idx.b32	%r119|%p69, %r140, %r118, 31, %r115;
	bra.uni 	$L__BB0_68;
$L__BB0_67:
	shfl.sync.down.b32	%r120|%p70, %r140, 1, 31, -1;
$L__BB0_68:
	bar.warp.sync 	%r115;
$L__BB0_69:
	add.s32 	%r138, %r138, %r6;
	setp.lt.s32 	%p71, %r138, %r61;
	@%p71 bra 	$L__BB0_41;
$L__BB0_70:
	setp.ge.u32 	%p72, %r3, %r61;
	barrier.sync 	0;
	@%p72 bra 	$L__BB0_72;
	ld.shared.u32 	%r121, [%r4+28];
	ld.shared.u32 	%r122, [%r4+24];
	ld.shared.u32 	%r123, [%r4+20];
	ld.shared.u32 	%r124, [%r4+16];
	ld.shared.u32 	%r125, [%r4+12];
	ld.shared.u32 	%r126, [%r4+8];
	ld.shared.u32 	%r127, [%r4+4];
	ld.shared.u32 	%r128, [%r4];
	st.local.v2.u32 	[%rd1], {%r3, %r121};
	st.local.v2.u32 	[%rd1+8], {%r122, %r123};
	st.local.v2.u32 	[%rd1+16], {%r124, %r125};
	st.local.v2.u32 	[%rd1+24], {%r126, %r127};
	st.local.u32 	[%rd1+32], %r128;
	cvta.global.u64 	%rd9, %rd8;
	{ // callseq 2, 0
	.param .b64 param0;
	st.param.b64 	[param0], %rd9;
	.param .b64 param1;
	st.param.b64 	[param1], %rd2;
	.param .b32 retval0;
	call.uni (retval0), 
	vprintf, 
	(
	param0, 
	param1
	);
	ld.param.b32 	%r129, [retval0];
	} // callseq 2
$L__BB0_72:
	add.s32 	%r131, %r131, %r9;
	setp.lt.s32 	%p73, %r131, %r62;
	@%p73 bra 	$L__BB0_2;
$L__BB0_73:
	ret;

}


// ===== COMPILED SASS (sm_100) =====

	.target	sm_100

	.elftype	@"ET_EXEC"


//--------------------- .note.nv.tkinfo           --------------------------
	.section	.note.nv.tkinfo,"",@"SHT_NOTE"
	.sectionflags	@"SHF_NOTE_NV_TKINFO"
	.tkinfo
        /*0018*/ 	.word	0x00000002
        /*0030*/ 	.string	""
        /*0030*/ 	.string	"ptxas"
        /*0030*/ 	.string	"Cuda compilation tools, release 13.0, V13.0.88"
        /*0030*/ 	.string	"Build cuda_13.0.r13.0/compiler.36424714_0"
        /*0030*/ 	.string	"-arch sm_100 -m 64 "



//--------------------- .note.nv.cuinfo           --------------------------
	.section	.note.nv.cuinfo,"",@"SHT_NOTE"
	.sectionflags	@"SHF_NOTE_NV_CUINFO"
        /*0018*/ 	.short	0x0002
        /*001a*/ 	.short	0x0064
        /*001c*/ 	.short	0x0082
	.zero		2


//--------------------- .nv.info                  --------------------------
	.section	.nv.info,"",@"SHT_CUDA_INFO"
	.align	4


	//----- nvinfo : EIATTR_REGCOUNT
	.align		4
        /*0000*/ 	.byte	0x04, 0x2f
        /*0002*/ 	.short	(.L_4 - .L_3)
	.align		4
.L_3:
        /*0004*/ 	.word	index@(_Z12permute_cudaIcLj256ELj4EEviiPT_)
        /*0008*/ 	.word	0x0000001e


	//----- nvinfo : EIATTR_FRAME_SIZE
	.align		4
.L_4:
        /*000c*/ 	.byte	0x04, 0x11
        /*000e*/ 	.short	(.L_6 - .L_5)
	.align		4
.L_5:
        /*0010*/ 	.word	index@(_Z12permute_cudaIcLj256ELj4EEviiPT_)
        /*0014*/ 	.word	0x00000028


	//----- nvinfo : EIATTR_MIN_STACK_SIZE
	.align		4
.L_6:
        /*0018*/ 	.byte	0x04, 0x12
        /*001a*/ 	.short	(.L_8 - .L_7)
	.align		4
.L_7:
        /*001c*/ 	.word	index@(_Z12permute_cudaIcLj256ELj4EEviiPT_)
        /*0020*/ 	.word	0x00000028
.L_8:


//--------------------- .nv.compat                --------------------------
	.section	.nv.compat,"",@"SHT_CUDA_COMPAT_INFO"
	.align	4
        /*0000*/ 	.byte	0x02, 0x09, 0x00, 0x00, 0x02, 0x02, 0x01, 0x00, 0x02, 0x05, 0x05, 0x00, 0x03, 0x07, 0x01, 0x01
        /*0010*/ 	.byte	0x02, 0x03, 0x00, 0x00, 0x02, 0x06, 0x01, 0x00, 0x04, 0x0b, 0x08, 0x00, 0x01, 0x00, 0x00, 0x00
        /*0020*/ 	.byte	0x00, 0x00, 0x00, 0x00


//--------------------- .nv.info._Z12permute_cudaIcLj256ELj4EEviiPT_ --------------------------
	.section	.nv.info._Z12permute_cudaIcLj256ELj4EEviiPT_,"",@"SHT_CUDA_INFO"
	.sectionflags	@""
	.align	4


	//----- nvinfo : EIATTR_CUDA_API_VERSION
	.align		4
        /*0000*/ 	.byte	0x04, 0x37
        /*0002*/ 	.short	(.L_10 - .L_9)
.L_9:
        /*0004*/ 	.word	0x00000082


	//----- nvinfo : EIATTR_KPARAM_INFO
	.align		4
.L_10:
        /*0008*/ 	.byte	0x04, 0x17
        /*000a*/ 	.short	(.L_12 - .L_11)
.L_11:
        /*000c*/ 	.word	0x00000000
        /*0010*/ 	.short	0x0002
        /*0012*/ 	.short	0x0008
        /*0014*/ 	.byte	0x00, 0xf5, 0x21, 0x00


	//----- nvinfo : EIATTR_KPARAM_INFO
	.align		4
.L_12:
        /*0018*/ 	.byte	0x04, 0x17
        /*001a*/ 	.short	(.L_14 - .L_13)
.L_13:
        /*001c*/ 	.word	0x00000000
        /*0020*/ 	.short	0x0001
        /*0022*/ 	.short	0x0004
        /*0024*/ 	.byte	0x00, 0xf0, 0x11, 0x00


	//----- nvinfo : EIATTR_KPARAM_INFO
	.align		4
.L_14:
        /*0028*/ 	.byte	0x04, 0x17
        /*002a*/ 	.short	(.L_16 - .L_15)
.L_15:
        /*002c*/ 	.word	0x00000000
        /*0030*/ 	.short	0x0000
        /*0032*/ 	.short	0x0000
        /*0034*/ 	.byte	0x00, 0xf0, 0x11, 0x00


	//----- nvinfo : EIATTR_SPARSE_MMA_MASK
	.align		4
.L_16:
        /*0038*/ 	.byte	0x03, 0x50
        /*003a*/ 	.short	0x0000


	//----- nvinfo : EIATTR_MAXREG_COUNT
	.align		4
        /*003c*/ 	.byte	0x03, 0x1b
        /*003e*/ 	.short	0x00ff


	//----- nvinfo : EIATTR_NUM_BARRIERS
	.align		4
        /*0040*/ 	.byte	0x02, 0x4c
        /*0042*/ 	.byte	0x01
	.zero		1


	//----- nvinfo : EIATTR_EXTERNS
	.align		4
        /*0044*/ 	.byte	0x04, 0x0f
        /*0046*/ 	.short	(.L_18 - .L_17)


	//   ....[0]....
	.align		4
.L_17:
        /*0048*/ 	.word	index@(vprintf)


	//----- nvinfo : EIATTR_MERCURY_ISA_VERSION
	.align		4
.L_18:
        /*004c*/ 	.byte	0x03, 0x5f
        /*004e*/ 	.short	0x0101


	//----- nvinfo : EIATTR_COOP_GROUP_MASK_REGIDS
	.align		4
        /*0050*/ 	.byte	0x04, 0x29
        /*0052*/ 	.short	(.L_20 - .L_19)


	//   ....[0]....
.L_19:
        /*0054*/ 	.word	0xffffffff


	//   ....[1]....
        /*0058*/ 	.word	0xffffffff


	//   ....[2]....
        /*005c*/ 	.word	0xffffffff


	//   ....[3]....
        /*0060*/ 	.word	0x05000000


	//   ....[4]....
        /*0064*/ 	.word	0x05000000


	//   ....[5]....
        /*0068*/ 	.word	0x05000000


	//   ....[6]....
        /*006c*/ 	.word	0xffffffff


	//   ....[7]....
        /*0070*/ 	.word	0x05000000


	//   ....[8]....
        /*0074*/ 	.word	0x05000000


	//   ....[9]....
        /*0078*/ 	.word	0xffffffff


	//   ....[10]....
        /*007c*/ 	.word	0x05000000


	//   ....[11]....
        /*0080*/ 	.word	0x0500000f


	//   ....[12]....
        /*0084*/ 	.word	0x05000000


	//   ....[13]....
        /*0088*/ 	.word	0xffffffff


	//   ....[14]....
        /*008c*/ 	.word	0x0500000f


	//   ....[15]....
        /*0090*/ 	.word	0x0500000f


	//   ....[16]....
        /*0094*/ 	.word	0x0500000f


	//   ....[17]....
        /*0098*/ 	.word	0x0500000f


	//   ....[18]....
        /*009c*/ 	.word	0x0500000f


	//   ....[19]....
        /*00a0*/ 	.word	0x0500000f


	//   ....[20]....
        /*00a4*/ 	.word	0x0500000f


	//   ....[21]....
        /*00a8*/ 	.word	0x0500000f


	//   ....[22]....
        /*00ac*/ 	.word	0x0500000f


	//   ....[23]....
        /*00b0*/ 	.word	0x0500000f


	//   ....[24]....
        /*00b4*/ 	.word	0x0500000f


	//   ....[25]....
        /*00b8*/ 	.word	0x0500000f


	//   ....[26]....
        /*00bc*/ 	.word	0x0500000f


	//   ....[27]....
        /*00c0*/ 	.word	0x0500000f


	//----- nvinfo : EIATTR_COOP_GROUP_INSTR_OFFSETS
	.align		4
.L_20:
        /*00c4*/ 	.byte	0x04, 0x28
        /*00c6*/ 	.short	(.L_22 - .L_21)


	//   ....[0]....
.L_21:
        /*00c8*/ 	.word	0x00000400


	//   ....[1]....
        /*00cc*/ 	.word	0x00001070


	//   ....[2]....
        /*00d0*/ 	.word	0x00001330


	//   ....[3]....
        /*00d4*/ 	.word	0x000015e0


	//   ....[4]....
        /*00d8*/ 	.word	0x00001610


	//   ....[5]....
        /*00dc*/ 	.word	0x00001950


	//   ....[6]....
        /*00e0*/ 	.word	0x00001990


	//   ....[7]....
        /*00e4*/ 	.word	0x000019c0


	//   ....[8]....
        /*00e8*/ 	.word	0x00001d00


	//   ....[9]....
        /*00ec*/ 	.word	0x00001d40


	//   ....[10]....
        /*00f0*/ 	.word	0x00001d70


	//   ....[11]....
        /*00f4*/ 	.word	0x000020f0


	//   ....[12]....
        /*00f8*/ 	.word	0x00002170


	//   ....[13]....
        /*00fc*/ 	.word	0x00002220


	//   ....[14]....
        /*0100*/ 	.word	0x000024a0


	//   ....[15]....
        /*0104*/ 	.word	0x00002520


	//   ....[16]....
        /*0108*/ 	.word	0x000025c0


	//   ....[17]....
        /*010c*/ 	.word	0x00002660


	//   ....[18]....
        /*0110*/ 	.word	0x000026e0


	//   ....[19]....
        /*0114*/ 	.word	0x00002760


	//   ....[20]....
        /*0118*/ 	.word	0x00002800


	//   ....[21]....
        /*011c*/ 	.word	0x00002880


	//   ....[22]....
        /*0120*/ 	.word	0x00002900


	//   ....[23]....
        /*0124*/ 	.word	0x000029a0


	//   ....[24]....
        /*0128*/ 	.word	0x00002a20


	//   ....[25]....
        /*012c*/ 	.word	0x00002ab0


	//   ....[26]....
        /*0130*/ 	.word	0x00002b20


	//   ....[27]....
        /*0134*/ 	.word	0x00002bd0


	//----- nvinfo : EIATTR_VRC_CTA_INIT_COUNT
	.align		4
.L_22:
        /*0138*/ 	.byte	0x02, 0x4a
	.zero		1
	.zero		1


	//----- nvinfo : EIATTR_SYSCALL_OFFSETS
	.align		4
        /*013c*/ 	.byte	0x04, 0x46
        /*013e*/ 	.short	(.L_24 - .L_23)


	//   ....[0]....
.L_23:
        /*0140*/ 	.word	0x00001110


	//   ....[1]....
        /*0144*/ 	.word	0x00001260


	//   ....[2]....
        /*0148*/ 	.word	0x000023c0


	//----- nvinfo : EIATTR_EXIT_INSTR_OFFSETS
	.align		4
.L_24:
        /*014c*/ 	.byte	0x04, 0x1c
        /*014e*/ 	.short	(.L_26 - .L_25)


	//   ....[0]....
.L_25:
        /*0150*/ 	.word	0x000000c0


	//   ....[1]....
        /*0154*/ 	.word	0x00002420


	//----- nvinfo : EIATTR_CRS_STACK_SIZE
	.align		4
.L_26:
        /*0158*/ 	.byte	0x04, 0x1e
        /*015a*/ 	.short	(.L_28 - .L_27)
.L_27:
        /*015c*/ 	.word	0x00000000


	//----- nvinfo : EIATTR_CBANK_PARAM_SIZE
	.align		4
.L_28:
        /*0160*/ 	.byte	0x03, 0x19
        /*0162*/ 	.short	0x0010


	//----- nvinfo : EIATTR_PARAM_CBANK
	.align		4
        /*0164*/ 	.byte	0x04, 0x0a
        /*0166*/ 	.short	(.L_30 - .L_29)
	.align		4
.L_29:
        /*0168*/ 	.word	index@(.nv.constant0._Z12permute_cudaIcLj256ELj4EEviiPT_)
        /*016c*/ 	.short	0x0380
        /*016e*/ 	.short	0x0010


	//----- nvinfo : EIATTR_SW_WAR
	.align		4
.L_30:
        /*0170*/ 	.byte	0x04, 0x36
        /*0172*/ 	.short	(.L_32 - .L_31)
.L_31:
        /*0174*/ 	.word	0x00000008
.L_32:


//--------------------- .nv.callgraph             --------------------------
	.section	.nv.callgraph,"",@"SHT_CUDA_CALLGRAPH"
	.align	4
	.sectionentsize	8
	.align		4
        /*0000*/ 	.word	0x00000000
	.align		4
        /*0004*/ 	.word	0xffffffff
	.align		4
        /*0008*/ 	.word	index@(_Z12permute_cudaIcLj256ELj4EEviiPT_)
	.align		4
        /*000c*/ 	.word	index@(vprintf)
	.align		4
        /*0010*/ 	.word	0x00000000
	.align		4
        /*0014*/ 	.word	0xfffffffe
	.align		4
        /*0018*/ 	.word	0x00000000
	.align		4
        /*001c*/ 	.word	0xfffffffd
	.align		4
        /*0020*/ 	.word	0x00000000
	.align		4
        /*0024*/ 	.word	0xfffffffc


//--------------------- .nv.constant4             --------------------------
	.section	.nv.constant4,"a",@progbits
	.align	8
	.align		8
.nv.constant4:
        /*0000*/ 	.dword	vprintf
	.align		8
        /*0008*/ 	.dword	$str
	.align		8
        /*0010*/ 	.dword	$str$1
	.align		8
        /*0018*/ 	.dword	$str$2


//--------------------- .text._Z12permute_cudaIcLj256ELj4EEviiPT_ --------------------------
	.section	.text._Z12permute_cudaIcLj256ELj4EEviiPT_,"ax",@progbits
	.align	128
        .global         _Z12permute_cudaIcLj256ELj4EEviiPT_
        .type           _Z12permute_cudaIcLj256ELj4EEviiPT_,@function
        .size           _Z12permute_cudaIcLj256ELj4EEviiPT_,(.L_x_102 - _Z12permute_cudaIcLj256ELj4EEviiPT_)
        .other          _Z12permute_cudaIcLj256ELj4EEviiPT_,@"STO_CUDA_ENTRY STV_DEFAULT"
_Z12permute_cudaIcLj256ELj4EEviiPT_:
.text._Z12permute_cudaIcLj256ELj4EEviiPT_:
[----:B------:R-:W0:Y:S01]  /*0000*/  LDC R1, c[0x0][0x37c] ;  /* 0x0000df00ff017b82 */ /* 0x000e220000000800 */
[----:B------:R-:W1:Y:S01]  /*0010*/  S2R R24, SR_TID.X ;  /* 0x0000000000187919 */ /* 0x000e620000002100 */
[----:B------:R-:W2:Y:S06]  /*0020*/  LDCU UR5, c[0x0][0x2fc] ;  /* 0x00005f80ff0577ac */ /* 0x000eac0008000800 */
[----:B------:R-:W1:Y:S01]  /*0030*/  S2UR UR6, SR_CTAID.X ;  /* 0x00000000000679c3 */ /* 0x000e620000002500 */
[----:B0-----:R-:W-:Y:S01]  /*0040*/  VIADD R1, R1, 0xffffffd8 ;  /* 0xffffffd801017836 */ /* 0x001fe20000000000 */
[----:B------:R-:W0:Y:S01]  /*0050*/  LDCU UR7, c[0x0][0x384] ;  /* 0x00007080ff0777ac */ /* 0x000e220008000800 */
[----:B------:R-:W3:Y:S05]  /*0060*/  LDCU UR4, c[0x0][0x2f8] ;  /* 0x00005f00ff0477ac */ /* 0x000eea0008000800 */
[----:B------:R-:W1:Y:S01]  /*0070*/  LDC R23, c[0x0][0x360] ;  /* 0x0000d800ff177b82 */ /* 0x000e620000000800 */
[----:B---3--:R-:W-:-:S05]  /*0080*/  IADD3 R16, P1, PT, R1, UR4, RZ ;  /* 0x0000000401107c10 */ /* 0x008fca000ff3e0ff */
[----:B--2---:R-:W-:Y:S02]  /*0090*/  IMAD.X R17, RZ, RZ, UR5, P1 ;  /* 0x00000005ff117e24 */ /* 0x004fe400088e06ff */
[----:B-1----:R-:W-:-:S05]  /*00a0*/  IMAD R2, R23, UR6, R24 ;  /* 0x0000000617027c24 */ /* 0x002fca000f8e0218 */
[----:B0-----:R-:W-:-:S13]  /*00b0*/  ISETP.GE.AND P0, PT, R2, UR7, PT ;  /* 0x0000000702007c0c */ /* 0x001fda000bf06270 */
[----:B------:R-:W-:Y:S05]  /*00c0*/  @P0 EXIT ;  /* 0x000000000000094d */ /* 0x000fea0003800000 */
[----:B------:R-:W0:Y:S01]  /*00d0*/  S2R R0, SR_TID.Y ;  /* 0x0000000000007919 */ /* 0x000e220000002200 */
[----:B------:R-:W1:Y:S01]  /*00e0*/  S2UR UR36, SR_CgaCtaId ;  /* 0x00000000002479c3 */ /* 0x000e620000008800 */
[----:B------:R-:W2:Y:S01]  /*00f0*/  LDCU UR5, c[0x0][0x364] ;  /* 0x00006c80ff0577ac */ /* 0x000ea20008000800 */
[----:B------:R-:W-:Y:S01]  /*0100*/  IMAD.MOV.U32 R22, RZ, RZ, R2 ;  /* 0x000000ffff167224 */ /* 0x000fe200078e0002 */
[----:B------:R-:W0:Y:S01]  /*0110*/  S2R R3, SR_TID.Z ;  /* 0x0000000000037919 */ /* 0x000e220000002300 */
[----:B------:R-:W-:-:S04]  /*0120*/  UMOV UR4, 0x400 ;  /* 0x0000040000047882 */ /* 0x000fc80000000000 */
[----:B------:R-:W3:Y:S01]  /*0130*/  LDC R5, c[0x0][0x368] ;  /* 0x0000da00ff057b82 */ /* 0x000ee20000000800 */
[----:B------:R-:W4:Y:S01]  /*0140*/  LDCU UR6, c[0x0][0x370] ;  /* 0x00006e00ff0677ac */ /* 0x000f220008000800 */
[----:B--2---:R-:W-:Y:S01]  /*0150*/  IMAD R26, R23, UR5, RZ ;  /* 0x00000005171a7c24 */ /* 0x004fe2000f8e02ff */
[----:B-1----:R-:W-:-:S03]  /*0160*/  ULEA UR36, UR36, UR4, 0x18 ;  /* 0x0000000424247291 */ /* 0x002fc6000f8ec0ff */
[----:B---3--:R-:W-:Y:S02]  /*0170*/  IMAD R26, R26, R5, 0x1f ;  /* 0x0000001f1a1a7424 */ /* 0x008fe400078e0205 */
[----:B0-----:R-:W-:-:S04]  /*0180*/  IMAD R0, R3, UR5, R0 ;  /* 0x0000000503007c24 */ /* 0x001fc8000f8e0200 */
[----:B------:R-:W-:Y:S01]  /*0190*/  IMAD R0, R0, R23, R24 ;  /* 0x0000001700007224 */ /* 0x000fe200078e0218 */
[----:B------:R-:W-:Y:S01]  /*01a0*/  LEA R24, R24, UR36, 0x2 ;  /* 0x0000002418187c11 */ /* 0x000fe2000f8e10ff */
[----:B----4-:R-:W-:-:S03]  /*01b0*/  IMAD R23, R23, UR6, RZ ;  /* 0x0000000617177c24 */ /* 0x010fc6000f8e02ff */
[----:B------:R-:W-:Y:S02]  /*01c0*/  SHF.R.U32.HI R27, RZ, 0x5, R0 ;  /* 0x00000005ff1b7819 */ /* 0x000fe40000011600 */
[----:B------:R-:W-:-:S07]  /*01d0*/  LOP3.LUT R25, R0, 0x1f, RZ, 0xc0, !PT ;  /* 0x0000001f00197812 */ /* 0x000fce00078ec0ff */
.L_x_69:
[----:B0-----:R0:W-:Y:S01]  /*01e0*/  STS [R24], RZ ;  /* 0x000000ff18007388 */ /* 0x0011e20000000800 */
[----:B------:R-:W-:-:S03]  /*01f0*/  UMOV UR4, 0xffffffff ;  /* 0xffffffff00047882 */ /* 0x000fc60000000000 */
[----:B------:R0:W-:Y:S04]  /*0200*/  STS [R24+0x400], RZ ;  /* 0x000400ff18007388 */ /* 0x0001e80000000800 */
        /* <DEDUP_REMOVED lines=29> */
[----:B------:R0:W-:Y:S01]  /*03e0*/  STS [R24+0x7c00], RZ ;  /* 0x007c00ff18007388 */ /* 0x0001e20000000800 */
[----:B-1234-:R-:W-:Y:S05]  /*03f0*/  BRA.DIV UR4, `(.L_x_0) ;  /* 0x00000022040c7947 */ /* 0x01efea000b800000 */
[----:B------:R-:W-:Y:S06]  /*0400*/  BAR.SYNC.DEFER_BLOCKING 0x0 ;  /* 0x0000000000007b1d */ /* 0x000fec0000010000 */
.L_x_72:
[----:B------:R-:W1:Y:S01]  /*0410*/  LDCU UR4, c[0x0][0x380] ;  /* 0x00007000ff0477ac */ /* 0x000e620008000800 */
[----:B------:R-:W-:Y:S01]  /*0420*/  BSSY.RECONVERGENT B0, `(.L_x_1) ;  /* 0x00000c1000007945 */ /* 0x000fe20003800200 */
[----:B-1----:R-:W-:-:S13]  /*0430*/  ISETP.GE.AND P0, PT, R22, UR4, PT ;  /* 0x0000000416007c0c */ /* 0x002fda000bf06270 */
[----:B------:R-:W-:Y:S05]  /*0440*/  @P0 BRA `(.L_x_2) ;  /* 0x0000000800f80947 */ /* 0x000fea0003800000 */
[----:B------:R-:W-:Y:S01]  /*0450*/  LEA R0, R2, UR36, 0x7 ;  /* 0x0000002402007c11 */ /* 0x000fe2000f8e38ff */
[----:B------:R-:W-:Y:S01]  /*0460*/  BSSY.RECONVERGENT B1, `(.L_x_3) ;  /* 0x0000038000017945 */ /* 0x000fe20003800200 */
[----:B------:R-:W-:-:S03]  /*0470*/  I2FP.F32.S32 R3, R22 ;  /* 0x0000001600037245 */ /* 0x000fc60000201400 */
[----:B------:R1:W-:Y:S01]  /*0480*/  STS [R0], RZ ;  /* 0x000000ff00007388 */ /* 0x0003e20000000800 */
[C---:B------:R-:W-:Y:S01]  /*0490*/  FSETP.GEU.AND P0, PT, |R3|.reuse, 2, PT ;  /* 0x400000000300780b */ /* 0x040fe20003f0e200 */
[----:B------:R-:W-:-:S12]  /*04a0*/  FADD R4, |R3|, -RZ ;  /* 0x800000ff03047221 */ /* 0x000fd80000000200 */
[----:B-1----:R-:W-:Y:S05]  /*04b0*/  @!P0 BRA `(.L_x_4) ;  /* 0x0000000000c88947 */ /* 0x002fea0003800000 */
[----:B------:R-:W-:-:S13]  /*04c0*/  FSETP.GTU.AND P0, PT, R4, 16777216, PT ;  /* 0x4b8000000400780b */ /* 0x000fda0003f0c000 */
[----:B------:R-:W-:Y:S05]  /*04d0*/  @P0 BRA `(.L_x_5) ;  /* 0x00000000005c0947 */ /* 0x000fea0003800000 */
[----:B------:R-:W-:Y:S01]  /*04e0*/  FMUL R5, R4, 0.5 ;  /* 0x3f00000004057820 */ /* 0x000fe20000400000 */
[----:B------:R-:W-:Y:S05]  /*04f0*/  BSSY.RECONVERGENT B2, `(.L_x_6) ;  /* 0x0000013000027945 */ /* 0x000fea0003800200 */
[----:B------:R-:W1:Y:S02]  /*0500*/  FRND.TRUNC R5, R5 ;  /* 0x0000000500057307 */ /* 0x000e64000020d000 */
[----:B-1----:R-:W-:-:S05]  /*0510*/  FFMA R7, R5, -2, R4 ;  /* 0xc000000005077823 */ /* 0x002fca0000000004 */
[----:B------:R-:W-:-:S13]  /*0520*/  ISETP.GE.U32.AND P0, PT, R7, 0x40000000, PT ;  /* 0x400000000700780c */ /* 0x000fda0003f06070 */
[----:B------:R-:W-:Y:S05]  /*0530*/  @!P0 BRA `(.L_x_7) ;  /* 0x0000000000388947 */ /* 0x000fea0003800000 */
[----:B------:R-:W-:-:S04]  /*0540*/  ISETP.GE.U32.AND P0, PT, R7, -0x7fffffff, PT ;  /* 0x800000010700780c */ /* 0x000fc80003f06070 */
[----:B------:R-:W-:-:S09]  /*0550*/  FSETP.GEU.OR P1, PT, R7, -2, !P0 ;  /* 0xc00000000700780b */ /* 0x000fd2000472e400 */
[----:B------:R-:W-:-:S04]  /*0560*/  @P0 FADD R6, R5, -1 ;  /* 0xbf80000005060421 */ /* 0x000fc80000000000 */
[----:B------:R-:W-:-:S04]  /*0570*/  @!P1 FADD R6, R6, -1 ;  /* 0xbf80000006069421 */ /* 0x000fc80000000000 */
[----:B------:R-:W-:Y:S01]  /*0580*/  @P0 IMAD.MOV.U32 R5, RZ, RZ, R6 ;  /* 0x000000ffff050224 */ /* 0x000fe200078e0006 */
[----:B------:R-:W-:Y:S06]  /*0590*/  @P0 BRA `(.L_x_7) ;  /* 0x0000000000200947 */ /* 0x000fec0003800000 */
[----:B------:R-:W-:Y:S01]  /*05a0*/  FSETP.GE.AND P0, PT, R7, 4, PT ;  /* 0x408000000700780b */ /* 0x000fe20003f06000 */
[----:B------:R-:W-:-:S12]  /*05b0*/  FADD R5, R5, 1 ;  /* 0x3f80000005057421 */ /* 0x000fd80000000000 */
[----:B------:R-:W-:-:S04]  /*05c0*/  @P0 IMAD.MOV.U32 R6, RZ, RZ, 0x40000000 ;  /* 0x40000000ff060424 */ /* 0x000fc800078e00ff */
[----:B------:R-:W-:-:S05]  /*05d0*/  @P0 FFMA R6, R6, -3, R7 ;  /* 0xc040000006060823 */ /* 0x000fca0000000007 */
[----:B------:R-:W-:Y:S01]  /*05e0*/  FSETP.GE.AND P1, PT, R6, RZ, P0 ;  /* 0x000000ff0600720b */ /* 0x000fe20000726000 */
[----:B------:R-:W-:-:S12]  /*05f0*/  @P0 FADD R6, R5, 1 ;  /* 0x3f80000005060421 */ /* 0x000fd80000000000 */
[----:B------:R-:W-:-:S04]  /*0600*/  @P1 FADD R6, R6, 1 ;  /* 0x3f80000006061421 */ /* 0x000fc80000000000 */
[----:B------:R-:W-:-:S07]  /*0610*/  @P0 IMAD.MOV.U32 R5, RZ, RZ, R6 ;  /* 0x000000ffff050224 */ /* 0x000fce00078e0006 */
.L_x_7:
[----:B------:R-:W-:Y:S05]  /*0620*/  BSYNC.RECONVERGENT B2 ;  /* 0x0000000000027941 */ /* 0x000fea0003800200 */
.L_x_6:
[----:B------:R-:W-:Y:S01]  /*0630*/  FFMA R4, R5, -2, R4 ;  /* 0xc000000005047823 */ /* 0x000fe20000000004 */
[----:B------:R-:W-:Y:S06]  /*0640*/  BRA `(.L_x_4) ;  /* 0x0000000000647947 */ /* 0x000fec0003800000 */
.L_x_5:
[C---:B------:R-:W-:Y:S01]  /*0650*/  LOP3.LUT R5, R4.reuse, 0xff800000, RZ, 0xc0, !PT ;  /* 0xff80000004057812 */ /* 0x040fe200078ec0ff */
[----:B------:R-:W-:Y:S01]  /*0660*/  IMAD.MOV.U32 R9, RZ, RZ, 0x7fffffff ;  /* 0x7fffffffff097424 */ /* 0x000fe200078e00ff */
[C---:B------:R-:W-:Y:S01]  /*0670*/  ISETP.GT.U32.AND P0, PT, R4.reuse, 0x7f7fffff, PT ;  /* 0x7f7fffff0400780c */ /* 0x040fe20003f04070 */
[----:B------:R-:W-:Y:S02]  /*0680*/  BSSY.RECONVERGENT B2, `(.L_x_8) ;  /* 0x0000013000027945 */ /* 0x000fe40003800200 */
[----:B------:R-:W-:Y:S01]  /*0690*/  VIADD R6, R5, 0xc0000000 ;  /* 0xc000000005067836 */ /* 0x000fe20000000000 */
[----:B------:R-:W-:Y:S02]  /*06a0*/  LOP3.LUT R5, R4, 0x7fffff, RZ, 0xc0, !PT ;  /* 0x007fffff04057812 */ /* 0x000fe400078ec0ff */
[----:B------:R-:W-:Y:S02]  /*06b0*/  FSEL R9, R9, 16777216, P0 ;  /* 0x4b80000009097808 */ /* 0x000fe40000000000 */
[----:B------:R-:W-:-:S02]  /*06c0*/  ISETP.NE.AND P1, PT, R6, RZ, PT ;  /* 0x000000ff0600720c */ /* 0x000fc40003f25270 */
[----:B------:R-:W-:-:S11]  /*06d0*/  LOP3.LUT R5, R5, 0x3f800000, RZ, 0xfc, !PT ;  /* 0x3f80000005057812 */ /* 0x000fd600078efcff */
[----:B------:R-:W-:Y:S05]  /*06e0*/  @!P1 BRA `(.L_x_9) ;  /* 0x0000000000309947 */ /* 0x000fea0003800000 */
.L_x_10:
[----:B------:R-:W-:-:S05]  /*06f0*/  VIMNMX.U32 R4, PT, PT, R6, 0xb800000, PT ;  /* 0x0b80000006047848 */ /* 0x000fca0003fe0000 */
[----:B------:R-:W-:Y:S02]  /*0700*/  IMAD.IADD R5, R4, 0x1, R5 ;  /* 0x0000000104057824 */ /* 0x000fe400078e0205 */
[----:B------:R-:W-:Y:S02]  /*0710*/  IMAD.IADD R6, R6, 0x1, -R4 ;  /* 0x0000000106067824 */ /* 0x000fe400078e0a04 */
[----:B------:R-:W-:-:S03]  /*0720*/  FADD R8, R5, -R5 ;  /* 0x8000000505087221 */ /* 0x000fc60000000000 */
[----:B------:R-:W-:Y:S01]  /*0730*/  ISETP.NE.AND P1, PT, R6, RZ, PT ;  /* 0x000000ff0600720c */ /* 0x000fe20003f25270 */
[----:B------:R-:W-:-:S04]  /*0740*/  FADD R8, R5, R8 ;  /* 0x0000000805087221 */ /* 0x000fc80000000000 */
[----:B------:R-:W-:-:S04]  /*0750*/  FADD R7, R5, -R8 ;  /* 0x8000000805077221 */ /* 0x000fc80000000000 */
[----:B------:R-:W-:-:S04]  /*0760*/  FFMA.RZ R7, R7, 1, R8 ;  /* 0x3f80000007077823 */ /* 0x000fc8000000c008 */
[----:B------:R-:W1:Y:S02]  /*0770*/  FRND.TRUNC R8, R7 ;  /* 0x0000000700087307 */ /* 0x000e64000020d000 */
[----:B-1----:R-:W-:-:S05]  /*0780*/  FADD R5, R5, -R8 ;  /* 0x8000000805057221 */ /* 0x002fca0000000000 */
[----:B------:R-:W-:-:S13]  /*0790*/  ISETP.NE.AND P0, PT, R5, RZ, PT ;  /* 0x000000ff0500720c */ /* 0x000fda0003f05270 */
[----:B------:R-:W-:Y:S05]  /*07a0*/  @P0 BRA P1, `(.L_x_10) ;  /* 0xfffffffc00d00947 */ /* 0x000fea000083ffff */
.L_x_9:
[----:B------:R-:W-:Y:S05]  /*07b0*/  BSYNC.RECONVERGENT B2 ;  /* 0x0000000000027941 */ /* 0x000fea0003800200 */
.L_x_8:
[----:B------:R-:W-:-:S04]  /*07c0*/  FMUL R4, R5, 1.1920928955078125e-07 ;  /* 0x3400000005047820 */ /* 0x000fc80000400000 */
[----:B------:R-:W-:-:S07]  /*07d0*/  FMUL R4, R9, R4 ;  /* 0x0000000409047220 */ /* 0x000fce0000400000 */
.L_x_4:
[----:B------:R-:W-:Y:S05]  /*07e0*/  BSYNC.RECONVERGENT B1 ;  /* 0x0000000000017941 */ /* 0x000fea0003800200 */
.L_x_3:
[C---:B------:R-:W-:Y:S01]  /*07f0*/  FSETP.NAN.AND P0, PT, |R4|.reuse, |R4|, PT ;  /* 0x400000040400720b */ /* 0x040fe20003f08200 */
[----:B------:R-:W-:Y:S01]  /*0800*/  BSSY.RECONVERGENT B1, `(.L_x_11) ;  /* 0x000003e000017945 */ /* 0x000fe20003800200 */
[----:B------:R-:W-:-:S04]  /*0810*/  LOP3.LUT R5, R4, 0x80000000, R3, 0xb8, !PT ;  /* 0x8000000004057812 */ /* 0x000fc800078eb803 */
[----:B------:R-:W-:Y:S01]  /*0820*/  FSEL R5, R4, R5, P0 ;  /* 0x0000000504057208 */ /* 0x000fe20000000000 */
[----:B------:R-:W-:-:S04]  /*0830*/  FMUL R4, R3, 0.5 ;  /* 0x3f00000003047820 */ /* 0x000fc80000400000 */
[----:B------:R-:W1:Y:S08]  /*0840*/  F2I.TRUNC.NTZ R3, R4 ;  /* 0x0000000400037305 */ /* 0x000e70000020f100 */
[----:B------:R-:W2:Y:S01]  /*0850*/  F2I.U32.TRUNC.NTZ R5, R5 ;  /* 0x0000000500057305 */ /* 0x000ea2000020f000 */
[----:B-1----:R-:W-:-:S04]  /*0860*/  I2FP.F32.S32 R3, R3 ;  /* 0x0000000300037245 */ /* 0x002fc80000201400 */
[C---:B------:R-:W-:Y:S01]  /*0870*/  FSETP.GEU.AND P0, PT, |R3|.reuse, 3, PT ;  /* 0x404000000300780b */ /* 0x040fe20003f0e200 */
[----:B------:R-:W-:Y:S01]  /*0880*/  FADD R6, |R3|, -RZ ;  /* 0x800000ff03067221 */ /* 0x000fe20000000200 */
[----:B--2---:R1:W-:Y:S11]  /*0890*/  STS [R0+0x4], R5 ;  /* 0x0000040500007388 */ /* 0x0043f60000000800 */
[----:B------:R-:W-:Y:S05]  /*08a0*/  @!P0 BRA `(.L_x_12) ;  /* 0x0000000000cc8947 */ /* 0x000fea0003800000 */
[----:B------:R-:W-:-:S13]  /*08b0*/  FSETP.GTU.AND P0, PT, R6, 25165824, PT ;  /* 0x4bc000000600780b */ /* 0x000fda0003f0c000 */
[----:B------:R-:W-:Y:S05]  /*08c0*/  @P0 BRA `(.L_x_13) ;  /* 0x00000000005c0947 */ /* 0x000fea0003800000 */
[----:B------:R-:W-:Y:S01]  /*08d0*/  FMUL R4, R6, 0.3333333432674407959 ;  /* 0x3eaaaaab06047820 */ /* 0x000fe20000400000 */
[----:B------:R-:W-:Y:S03]  /*08e0*/  BSSY.RECONVERGENT B2, `(.L_x_14) ;  /* 0x0000013000027945 */ /* 0x000fe60003800200 */
[----:B-1----:R-:W1:Y:S02]  /*08f0*/  FRND.TRUNC R5, R4 ;  /* 0x0000000400057307 */ /* 0x002e64000020d000 */
[----:B-1----:R-:W-:-:S05]  /*0900*/  FFMA R7, R5, -3, R6 ;  /* 0xc040000005077823 */ /* 0x002fca0000000006 */
[----:B------:R-:W-:-:S13]  /*0910*/  ISETP.GE.U32.AND P0, PT, R7, 0x40400000, PT ;  /* 0x404000000700780c */ /* 0x000fda0003f06070 */
[----:B------:R-:W-:Y:S05]  /*0920*/  @!P0 BRA `(.L_x_15) ;  /* 0x0000000000388947 */ /* 0x000fea0003800000 */
[----:B------:R-:W-:-:S13]  /*0930*/  ISETP.GT.U32.AND P0, PT, R7, -0x80000000, PT ;  /* 0x800000000700780c */ /* 0x000fda0003f04070 */
[----:B------:R-:W-:Y:S05]  /*0940*/  @P0 BRA `(.L_x_16) ;  /* 0x0000000000240947 */ /* 0x000fea0003800000 */
[----:B------:R-:W-:Y:S01]  /*0950*/  FSETP.GE.AND P0, PT, R7, 6, PT ;  /* 0x40c000000700780b */ /* 0x000fe20003f06000 */
[----:B------:R-:W-:-:S12]  /*0960*/  FADD R5, R5, 1 ;  /* 0x3f80000005057421 */ /* 0x000fd80000000000 */
[----:B------:R-:W-:Y:S05]  /*0970*/  @!P0 BRA `(.L_x_15) ;  /* 0x0000000000248947 */ /* 0x000fea0003800000 */
[----:B------:R-:W-:Y:S02]  /*0980*/  IMAD.MOV.U32 R4, RZ, RZ, 0x40400000 ;  /* 0x40400000ff047424 */ /* 0x000fe400078e00ff */
[----:B------:R-:W-:Y:S02]  /*0990*/  FADD R5, R5, 1 ;  /* 0x3f80000005057421 */ /* 0x000fe40000000000 */
[----:B------:R-:W-:-:S05]  /*09a0*/  FFMA R4, R4, -3, R7 ;  /* 0xc040000004047823 */ /* 0x000fca0000000007 */
[----:B------:R-:W-:-:S13]  /*09b0*/  FSETP.GE.AND P0, PT, R4, RZ, PT ;  /* 0x000000ff0400720b */ /* 0x000fda0003f06000 */
[----:B------:R-:W-:Y:S01]  /*09c0*/  @P0 FADD R5, R5, 1 ;  /* 0x3f80000005050421 */ /* 0x000fe20000000000 */
[----:B------:R-:W-:Y:S06]  /*09d0*/  BRA `(.L_x_15) ;  /* 0x00000000000c7947 */ /* 0x000fec0003800000 */
.L_x_16:
[----:B------:R-:W-:Y:S01]  /*09e0*/  FSETP.GEU.AND P0, PT, R7, -3, PT ;  /* 0xc04000000700780b */ /* 0x000fe20003f0e000 */
[----:B------:R-:W-:-:S12]  /*09f0*/  FADD R5, R5, -1 ;  /* 0xbf80000005057421 */ /* 0x000fd80000000000 */
[----:B------:R-:W-:-:S07]  /*0a00*/  @!P0 FADD R5, R5, -1 ;  /* 0xbf80000005058421 */ /* 0x000fce0000000000 */
.L_x_15:
[----:B------:R-:W-:Y:S05]  /*0a10*/  BSYNC.RECONVERGENT B2 ;  /* 0x0000000000027941 */ /* 0x000fea0003800200 */
.L_x_14:
[----:B------:R-:W-:Y:S01]  /*0a20*/  FFMA R6, R5, -3, R6 ;  /* 0xc040000005067823 */ /* 0x000fe20000000006 */
[----:B------:R-:W-:Y:S06]  /*0a30*/  BRA `(.L_x_12) ;  /* 0x0000000000687947 */ /* 0x000fec0003800000 */
.L_x_13:
[C---:B------:R-:W-:Y:S01]  /*0a40*/  LOP3.LUT R4, R6.reuse, 0xff800000, RZ, 0xc0, !PT ;  /* 0xff80000006047812 */ /* 0x040fe200078ec0ff */
[----:B------:R-:W-:Y:S01]  /*0a50*/  IMAD.MOV.U32 R9, RZ, RZ, 0x7fffffff ;  /* 0x7fffffffff097424 */ /* 0x000fe200078e00ff */
[----:B------:R-:W-:Y:S01]  /*0a60*/  ISETP.GT.U32.AND P0, PT, R6, 0x7f7fffff, PT ;  /* 0x7f7fffff0600780c */ /* 0x000fe20003f04070 */
[----:B------:R-:W-:Y:S02]  /*0a70*/  BSSY.RECONVERGENT B2, `(.L_x_17) ;  /* 0x0000014000027945 */ /* 0x000fe40003800200 */
[----:B-1----:R-:W-:Y:S01]  /*0a80*/  VIADD R5, R4, 0xc0000000 ;  /* 0xc000000004057836 */ /* 0x002fe20000000000 */
[----:B------:R-:W-:Y:S02]  /*0a90*/  LOP3.LUT R4, R6, 0x7fffff, RZ, 0xc0, !PT ;  /* 0x007fffff06047812 */ /* 0x000fe400078ec0ff */
[----:B------:R-:W-:Y:S02]  /*0aa0*/  FSEL R9, R9, 16777216, P0 ;  /* 0x4b80000009097808 */ /* 0x000fe40000000000 */
[----:B------:R-:W-:-:S02]  /*0ab0*/  ISETP.NE.AND P1, PT, R5, RZ, PT ;  /* 0x000000ff0500720c */ /* 0x000fc40003f25270 */
[----:B------:R-:W-:-:S11]  /*0ac0*/  LOP3.LUT R4, R4, 0x3f800000, RZ, 0xfc, !PT ;  /* 0x3f80000004047812 */ /* 0x000fd600078efcff */
[----:B------:R-:W-:Y:S05]  /*0ad0*/  @!P1 BRA `(.L_x_18) ;  /* 0x0000000000349947 */ /* 0x000fea0003800000 */
.L_x_19:
[----:B------:R-:W-:-:S05]  /*0ae0*/  VIMNMX.U32 R6, PT, PT, R5, 0xb800000, PT ;  /* 0x0b80000005067848 */ /* 0x000fca0003fe0000 */
[----:B------:R-:W-:Y:S02]  /*0af0*/  IMAD.IADD R4, R6, 0x1, R4 ;  /* 0x0000000106047824 */ /* 0x000fe400078e0204 */
[----:B------:R-:W-:Y:S02]  /*0b00*/  IMAD.IADD R5, R5, 0x1, -R6 ;  /* 0x0000000105057824 */ /* 0x000fe400078e0a06 */
[----:B------:R-:W-:-:S03]  /*0b10*/  FMUL R7, R4, 0.6666666865348815918 ;  /* 0x3f2aaaab04077820 */ /* 0x000fc60000400000 */
[----:B------:R-:W-:Y:S01]  /*0b20*/  ISETP.NE.AND P1, PT, R5, RZ, PT ;  /* 0x000000ff0500720c */ /* 0x000fe20003f25270 */
[----:B------:R-:W-:-:S04]  /*0b30*/  FFMA R8, R7, -1.5, R4 ;  /* 0xbfc0000007087823 */ /* 0x000fc80000000004 */
[----:B------:R-:W-:-:S04]  /*0b40*/  FFMA R7, R8, 0.6666666865348815918, R7 ;  /* 0x3f2aaaab08077823 */ /* 0x000fc80000000007 */
[----:B------:R-:W-:-:S04]  /*0b50*/  FFMA R8, R7, -1.5, R4 ;  /* 0xbfc0000007087823 */ /* 0x000fc80000000004 */
[----:B------:R-:W-:-:S04]  /*0b60*/  FFMA.RZ R8, R8, 0.6666666865348815918, R7 ;  /* 0x3f2aaaab08087823 */ /* 0x000fc8000000c007 */
[----:B------:R-:W1:Y:S02]  /*0b70*/  FRND.TRUNC R7, R8 ;  /* 0x0000000800077307 */ /* 0x000e64000020d000 */
[----:B-1----:R-:W-:-:S05]  /*0b80*/  FFMA R4, R7, -1.5, R4 ;  /* 0xbfc0000007047823 */ /* 0x002fca0000000004 */
[----:B------:R-:W-:-:S13]  /*0b90*/  ISETP.NE.AND P0, PT, R4, RZ, PT ;  /* 0x000000ff0400720c */ /* 0x000fda0003f05270 */
[----:B------:R-:W-:Y:S05]  /*0ba0*/  @P0 BRA P1, `(.L_x_19) ;  /* 0xfffffffc00cc0947 */ /* 0x000fea000083ffff */
.L_x_18:
[----:B------:R-:W-:Y:S05]  /*0bb0*/  BSYNC.RECONVERGENT B2 ;  /* 0x0000000000027941 */ /* 0x000fea0003800200 */
.L_x_17:
[----:B------:R-:W-:-:S04]  /*0bc0*/  FMUL R4, R4, 1.1920928955078125e-07 ;  /* 0x3400000004047820 */ /* 0x000fc80000400000 */
[----:B------:R-:W-:-:S07]  /*0bd0*/  FMUL R6, R9, R4 ;  /* 0x0000000409067220 */ /* 0x000fce0000400000 */
.L_x_12:
[----:B------:R-:W-:Y:S05]  /*0be0*/  BSYNC.RECONVERGENT B1 ;  /* 0x0000000000017941 */ /* 0x000fea0003800200 */
.L_x_11:
[C---:B------:R-:W-:Y:S01]  /*0bf0*/  FSETP.NAN.AND P0, PT, |R6|.reuse, |R6|, PT ;  /* 0x400000060600720b */ /* 0x040fe20003f08200 */
[----:B------:R-:W-:Y:S01]  /*0c00*/  FMUL R4, R3, 0.3333333432674407959 ;  /* 0x3eaaaaab03047820 */ /* 0x000fe20000400000 */
[C---:B-1----:R-:W-:Y:S01]  /*0c10*/  LOP3.LUT R5, R6.reuse, 0x80000000, R3, 0xb8, !PT ;  /* 0x8000000006057812 */ /* 0x042fe200078eb803 */
[----:B------:R-:W-:Y:S02]  /*0c20*/  BSSY.RECONVERGENT B1, `(.L_x_20) ;  /* 0x000003b000017945 */ /* 0x000fe40003800200 */
[----:B------:R-:W1:Y:S01]  /*0c30*/  F2I.TRUNC.NTZ R3, R4 ;  /* 0x0000000400037305 */ /* 0x000e62000020f100 */
[----:B------:R-:W-:-:S07]  /*0c40*/  FSEL R5, R6, R5, P0 ;  /* 0x0000000506057208 */ /* 0x000fce0000000000 */
        /* <DEDUP_REMOVED lines=8> */
[----:B------:R-:W-:Y:S01]  /*0cd0*/  FMUL R4, R6, 0.25 ;  /* 0x3e80000006047820 */ /* 0x000fe20000400000 */
        /* <DEDUP_REMOVED lines=12> */
[----:B------:R-:W-:-:S05]  /*0da0*/  FFMA R4, -R4, 4, R7 ;  /* 0x4080000004047823 */ /* 0x000fca0000000107 */
[----:B------:R-:W-:-:S13]  /*0db0*/  FSETP.GE.AND P0, PT, R4, RZ, PT ;  /* 0x000000ff0400720b */ /* 0x000fda0003f06000 */
[----:B------:R-:W-:Y:S01]  /*0dc0*/  @P0 FADD R5, R5, 1 ;  /* 0x3f80000005050421 */ /* 0x000fe20000000000 */
[----:B------:R-:W-:Y:S06]  /*0dd0*/  BRA `(.L_x_24) ;  /* 0x00000000000c7947 */ /* 0x000fec0003800000 */
.L_x_25:
[----:B------:R-:W-:Y:S01]  /*0de0*/  FSETP.GEU.AND P0, PT, R7, -4, PT ;  /* 0xc08000000700780b */ /* 0x000fe20003f0e000 */
[----:B------:R-:W-:-:S12]  /*0df0*/  FADD R5, R5, -1 ;  /* 0xbf80000005057421 */ /* 0x000fd80000000000 */
[----:B------:R-:W-:-:S07]  /*0e00*/  @!P0 FADD R5, R5, -1 ;  /* 0xbf80000005058421 */ /* 0x000fce0000000000 */
.L_x_24:
[----:B------:R-:W-:Y:S05]  /*0e10*/  BSYNC.RECONVERGENT B2 ;  /* 0x0000000000027941 */ /* 0x000fea0003800200 */
.L_x_23:
[----:B------:R-:W-:Y:S01]  /*0e20*/  FFMA R6, R5, -4, R6 ;  /* 0xc080000005067823 */ /* 0x000fe20000000006 */
[----:B------:R-:W-:Y:S06]  /*0e30*/  BRA `(.L_x_21) ;  /* 0x0000000000647947 */ /* 0x000fec0003800000 */
.L_x_22:
        /* <DEDUP_REMOVED lines=10> */
.L_x_28:
        /* <DEDUP_REMOVED lines=12> */
.L_x_27:
[----:B------:R-:W-:Y:S05]  /*0fa0*/  BSYNC.RECONVERGENT B2 ;  /* 0x0000000000027941 */ /* 0x000fea0003800200 */
.L_x_26:
[----:B------:R-:W-:-:S04]  /*0fb0*/  FMUL R4, R4, 1.1920928955078125e-07 ;  /* 0x3400000004047820 */ /* 0x000fc80000400000 */
[----:B------:R-:W-:-:S07]  /*0fc0*/  FMUL R6, R9, R4 ;  /* 0x0000000409067220 */ /* 0x000fce0000400000 */
.L_x_21:
[----:B------:R-:W-:Y:S05]  /*0fd0*/  BSYNC.RECONVERGENT B1 ;  /* 0x0000000000017941 */ /* 0x000fea0003800200 */
.L_x_20:
[C---:B------:R-:W-:Y:S02]  /*0fe0*/  FSETP.NAN.AND P0, PT, |R6|.reuse, |R6|, PT ;  /* 0x400000060600720b */ /* 0x040fe40003f08200 */
[----:B------:R-:W-:-:S04]  /*0ff0*/  LOP3.LUT R3, R6, 0x80000000, R3, 0xb8, !PT ;  /* 0x8000000006037812 */ /* 0x000fc800078eb803 */
[----:B------:R-:W-:-:S06]  /*1000*/  FSEL R3, R6, R3, P0 ;  /* 0x0000000306037208 */ /* 0x000fcc0000000000 */
[----:B------:R-:W2:Y:S02]  /*1010*/  F2I.U32.TRUNC.NTZ R3, R3 ;  /* 0x0000000300037305 */ /* 0x000ea4000020f000 */
[----:B--2---:R2:W-:Y:S02]  /*1020*/  STS [R0+0xc], R3 ;  /* 0x00000c0300007388 */ /* 0x0045e40000000800 */
.L_x_2:
[----:B------:R-:W-:Y:S05]  /*1030*/  BSYNC.RECONVERGENT B0 ;  /* 0x0000000000007941 */ /* 0x000fea0003800200 */
.L_x_1:
[----:B------:R-:W-:Y:S01]  /*1040*/  UMOV UR4, 0xffffffff ;  /* 0xffffffff00047882 */ /* 0x000fe20000000000 */
[----:B------:R-:W-:Y:S02]  /*1050*/  ISETP.NE.AND P0, PT, R2, RZ, PT ;  /* 0x000000ff0200720c */ /* 0x000fe40003f05270 */
[----:B------:R-:W-:Y:S11]  /*1060*/  BRA.DIV UR4, `(.L_x_29) ;  /* 0x0000001604207947 */ /* 0x000ff6000b800000 */
[----:B------:R-:W-:Y:S01]  /*1070*/  NOP ;  /* 0x0000000000007918 */ /* 0x000fe20000000000 */
.L_x_75:
[----:B------:R-:W-:Y:S04]  /*1080*/  BSSY.RECONVERGENT B6, `(.L_x_30) ;  /* 0x000000a000067945 */ /* 0x000fe80003800200 */
[----:B------:R-:W-:Y:S05]  /*1090*/  @P0 BRA `(.L_x_31) ;  /* 0x0000000000200947 */ /* 0x000fea0003800000 */
[----:B------:R-:W-:Y:S01]  /*10a0*/  MOV R8, 0x0 ;  /* 0x0000000000087802 */ /* 0x000fe20000000f00 */
[----:B------:R-:W3:Y:S01]  /*10b0*/  LDCU.64 UR4, c[0x4][0x8] ;  /* 0x01000100ff0477ac */ /* 0x000ee20008000a00 */
[----:B------:R-:W-:-:S04]  /*10c0*/  CS2R R6, SRZ ;  /* 0x0000000000067805 */ /* 0x000fc8000001ff00 */
[----:B------:R-:W4:Y:S01]  /*10d0*/  LDC.64 R8, c[0x4][R8] ;  /* 0x0100000008087b82 */ /* 0x000f220000000a00 */
[----:B---3--:R-:W-:Y:S02]  /*10e0*/  IMAD.U32 R4, RZ, RZ, UR4 ;  /* 0x00000004ff047e24 */ /* 0x008fe4000f8e00ff */
[----:B-1----:R-:W-:-:S07]  /*10f0*/  IMAD.U32 R5, RZ, RZ, UR5 ;  /* 0x00000005ff057e24 */ /* 0x002fce000f8e00ff */
[----:B------:R-:W-:-:S07]  /*1100*/  LEPC R20, `(.L_x_31) ;  /* 0x000000001014794e */ /* 0x000fce0000000000 */
[----:B0-2-4-:R-:W-:Y:S05]  /*1110*/  CALL.ABS.NOINC R8 ;  /* 0x0000000008007343 */ /* 0x015fea0003c00000 */
.L_x_31:
[----:B------:R-:W-:Y:S05]  /*1120*/  BSYNC.RECONVERGENT B6 ;  /* 0x0000000000067941 */ /* 0x000fea0003800200 */
.L_x_30:
[----:B------:R-:W1:Y:S01]  /*1130*/  LDCU UR4, c[0x0][0x380] ;  /* 0x00007000ff0477ac */ /* 0x000e620008000800 */
[----:B------:R-:W-:Y:S01]  /*1140*/  BSSY B7, `(.L_x_32) ;  /* 0x000010a000077945 */ /* 0x000fe20003800000 */
[----:B-12---:R-:W-:-:S05]  /*1150*/  IMAD.U32 R0, RZ, RZ, UR4 ;  /* 0x00000004ff007e24 */ /* 0x006fca000f8e00ff */
[----:B------:R-:W-:-:S13]  /*1160*/  ISETP.GE.AND P0, PT, R27, R0, PT ;  /* 0x000000001b00720c */ /* 0x000fda0003f06270 */
[----:B------:R-:W-:Y:S05]  /*1170*/  @P0 BRA `(.L_x_33) ;  /* 0x0000001000180947 */ /* 0x000fea0003800000 */
[----:B------:R-:W-:-:S07]  /*1180*/  IMAD.MOV.U32 R19, RZ, RZ, R27 ;  /* 0x000000ffff137224 */ /* 0x000fce00078e001b */
.L_x_65:
[----:B------:R-:W-:Y:S01]  /*1190*/  ISETP.NE.AND P0, PT, R25, RZ, PT ;  /* 0x000000ff1900720c */ /* 0x000fe20003f05270 */
[----:B------:R-:W-:-:S12]  /*11a0*/  BSSY.RECONVERGENT B6, `(.L_x_34) ;  /* 0x000000d000067945 */ /* 0x000fd80003800200 */
[----:B-1234-:R-:W-:Y:S05]  /*11b0*/  @P0 BRA `(.L_x_35) ;  /* 0x00000000002c0947 */ /* 0x01efea0003800000 */
[----:B------:R-:W-:Y:S01]  /*11c0*/  MOV R8, 0x0 ;  /* 0x0000000000087802 */ /* 0x000fe20000000f00 */
[----:B------:R-:W-:Y:S01]  /*11d0*/  IMAD.MOV.U32 R18, RZ, RZ, RZ ;  /* 0x000000ffff127224 */ /* 0x000fe200078e00ff */
[----:B------:R-:W1:Y:S01]  /*11e0*/  LDCU.64 UR4, c[0x4][0x10] ;  /* 0x01000200ff0477ac */ /* 0x000e620008000a00 */
[----:B------:R-:W-:Y:S02]  /*11f0*/  IMAD.MOV.U32 R6, RZ, RZ, R16 ;  /* 0x000000ffff067224 */ /* 0x000fe400078e0010 */
[----:B------:R-:W-:Y:S01]  /*1200*/  IMAD.MOV.U32 R7, RZ, RZ, R17 ;  /* 0x000000ffff077224 */ /* 0x000fe200078e0011 */
[----:B------:R2:W-:Y:S01]  /*1210*/  STL.64 [R1], R18 ;  /* 0x0000001201007387 */ /* 0x0005e20000100a00 */
[----:B------:R-:W3:Y:S01]  /*1220*/  LDC.64 R8, c[0x4][R8] ;  /* 0x0100000008087b82 */ /* 0x000ee20000000a00 */
[----:B-1----:R-:W-:Y:S02]  /*1230*/  IMAD.U32 R4, RZ, RZ, UR4 ;  /* 0x00000004ff047e24 */ /* 0x002fe4000f8e00ff */
[----:B--2---:R-:W-:-:S07]  /*1240*/  IMAD.U32 R5, RZ, RZ, UR5 ;  /* 0x00000005ff057e24 */ /* 0x004fce000f8e00ff */
[----:B------:R-:W-:-:S07]  /*1250*/  LEPC R20, `(.L_x_35) ;  /* 0x000000001014794e */ /* 0x000fce0000000000 */
[----:B0--3--:R-:W-:Y:S05]  /*1260*/  CALL.ABS.NOINC R8 ;  /* 0x0000000008007343 */ /* 0x009fea0003c00000 */
.L_x_35:
[----:B------:R-:W-:Y:S05]  /*1270*/  BSYNC.RECONVERGENT B6 ;  /* 0x0000000000067941 */ /* 0x000fea0003800200 */
.L_x_34:
[----:B------:R-:W-:Y:S01]  /*1280*/  LEA R4, R19, UR36, 0x7 ;  /* 0x0000002413047c11 */ /* 0x000fe2000f8e38ff */
[----:B------:R-:W-:Y:S01]  /*1290*/  BSSY B0, `(.L_x_36) ;  /* 0x0000039000007945 */ /* 0x000fe20003800000 */
[----:B------:R-:W-:-:S03]  /*12a0*/  IMAD.MOV.U32 R13, RZ, RZ, R25 ;  /* 0x000000ffff0d7224 */ /* 0x000fc600078e0019 */
[----:B------:R-:W1:Y:S02]  /*12b0*/  LDS R0, [R4+0xc] ;  /* 0x00000c0004007984 */ /* 0x000e640000000800 */
[----:B-1----:R-:W-:-:S13]  /*12c0*/  ISETP.GE.U32.AND P0, PT, R25, R0, PT ;  /* 0x000000001900720c */ /* 0x002fda0003f06070 */
[----:B------:R-:W-:Y:S05]  /*12d0*/  @!P0 BRA `(.L_x_37) ;  /* 0x0000000000d08947 */ /* 0x000fea0003800000 */
[----:B------:R-:W-:-:S04]  /*12e0*/  VOTE.ANY R0, PT, PT ;  /* 0x0000000000007806 */ /* 0x000fc800038e0100 */
[----:B------:R-:W-:-:S13]  /*12f0*/  ISETP.NE.AND P0, PT, R0, -0x1, PT ;  /* 0xffffffff0000780c */ /* 0x000fda0003f05270 */
[----:B------:R-:W-:Y:S05]  /*1300*/  @P0 BRA `(.L_x_38) ;  /* 0x0000000000100947 */ /* 0x000fea0003800000 */
[----:B------:R-:W-:-:S03]  /*1310*/  UMOV UR4, 0xffffffff ;  /* 0xffffffff00047882 */ /* 0x000fc60000000000 */
[----:B------:R-:W-:Y:S05]  /*1320*/  BRA.DIV UR4, `(.L_x_39) ;  /* 0x00000012048c7947 */ /* 0x000fea000b800000 */
[----:B------:R3:W4:Y:S01]  /*1330*/  SHFL.DOWN PT, R13, R25, 0x1, 0x1f ;  /* 0x08201f00190d7f89 */ /* 0x00072200000e0000 */
[----:B------:R-:W-:Y:S05]  /*1340*/  BRA `(.L_x_40) ;  /* 0x0000000000a87947 */ /* 0x000fea0003800000 */
.L_x_38:
[----:B------:R-:W1:Y:S01]  /*1350*/  S2R R12, SR_LANEID ;  /* 0x00000000000c7919 */ /* 0x000e620000000000 */
[----:B------:R-:W-:Y:S01]  /*1360*/  IMAD.MOV.U32 R3, RZ, RZ, -0x1 ;  /* 0xffffffffff037424 */ /* 0x000fe200078e00ff */
[----:B------:R-:W-:-:S04]  /*1370*/  R2UR UR4, R0 ;  /* 0x00000000000472ca */ /* 0x000fc800000e0000 */
[----:B-1----:R-:W-:-:S04]  /*1380*/  SHF.L.U32 R3, R3, R12, RZ ;  /* 0x0000000c03037219 */ /* 0x002fc800000006ff */
[----:B------:R-:W-:-:S04]  /*1390*/  LOP3.LUT R3, R0, R3, RZ, 0xc0, !PT ;  /* 0x0000000300037212 */ /* 0x000fc800078ec0ff */
[----:B------:R-:W-:Y:S01]  /*13a0*/  PRMT R6, R3, 0x7710, RZ ;  /* 0x0000771003067816 */ /* 0x000fe200000000ff */
[----:B------:R-:W-:Y:S08]  /*13b0*/  POPC R5, R3 ;  /* 0x0000000300057309 */ /* 0x000ff00000000000 */
[----:B------:R-:W1:Y:S02]  /*13c0*/  POPC R6, R6 ;  /* 0x0000000600067309 */ /* 0x000e640000000000 */
[----:B-1----:R-:W-:-:S02]  /*13d0*/  ISETP.LT.U32.AND P0, PT, R6, 0x2, PT ;  /* 0x000000020600780c */ /* 0x002fc40003f01070 */
[----:B------:R-:W-:-:S04]  /*13e0*/  IADD3 R7, PT, PT, -R6, 0x2, RZ ;  /* 0x0000000206077810 */ /* 0x000fc80007ffe1ff */
[----:B------:R-:W-:-:S07]  /*13f0*/  SEL R7, R7, 0x2, P0 ;  /* 0x0000000207077807 */ /* 0x000fce0000000000 */
[----:B------:R-:W-:-:S04]  /*1400*/  @P0 SHF.R.U32.HI R3, RZ, 0x10, R3 ;  /* 0x00000010ff030819 */ /* 0x000fc80000011603 */
[----:B------:R-:W-:-:S06]  /*1410*/  PRMT R8, R3, 0x7770, RZ ;  /* 0x0000777003087816 */ /* 0x000fcc00000000ff */
[----:B------:R-:W1:Y:S02]  /*1420*/  POPC R8, R8 ;  /* 0x0000000800087309 */ /* 0x000e640000000000 */
[----:B-1----:R-:W-:-:S13]  /*1430*/  ISETP.LT.U32.AND P1, PT, R8, R7, PT ;  /* 0x000000070800720c */ /* 0x002fda0003f21070 */
[----:B------:R-:W-:Y:S01]  /*1440*/  @P1 SHF.R.U32.HI R3, RZ, 0x8, R3 ;  /* 0x00000008ff031819 */ /* 0x000fe20000011603 */
[----:B------:R-:W-:-:S03]  /*1450*/  @P1 IMAD.IADD R7, R7, 0x1, -R8 ;  /* 0x0000000107071824 */ /* 0x000fc600078e0a08 */
[----:B------:R-:W-:-:S04]  /*1460*/  SGXT.U32 R9, R3, 0x4 ;  /* 0x000000040309781a */ /* 0x000fc80000000000 */
[----:B------:R-:W1:Y:S02]  /*1470*/  POPC R6, R9 ;  /* 0x0000000900067309 */ /* 0x000e640000000000 */
[----:B-1----:R-:W-:-:S13]  /*1480*/  ISETP.LT.U32.AND P2, PT, R6, R7, PT ;  /* 0x000000070600720c */ /* 0x002fda0003f41070 */
[----:B------:R-:W-:Y:S01]  /*1490*/  @P2 SHF.R.U32.HI R3, RZ, 0x4, R3 ;  /* 0x00000004ff032819 */ /* 0x000fe20000011603 */
[----:B------:R-:W-:-:S03]  /*14a0*/  @P2 IMAD.IADD R7, R7, 0x1, -R6 ;  /* 0x0000000107072824 */ /* 0x000fc600078e0a06 */
[----:B------:R-:W-:Y:S02]  /*14b0*/  SHF.R.U32.HI R11, RZ, 0x1, R3 ;  /* 0x00000001ff0b7819 */ /* 0x000fe40000011603 */
[----:B------:R-:W-:Y:S02]  /*14c0*/  SGXT.U32 R8, R3, 0x1 ;  /* 0x000000010308781a */ /* 0x000fe40000000000 */
[----:B------:R-:W-:-:S05]  /*14d0*/  SGXT.U32 R11, R11, 0x1 ;  /* 0x000000010b0b781a */ /* 0x000fca0000000000 */
[----:B------:R-:W-:-:S05]  /*14e0*/  IMAD.IADD R8, R8, 0x1, R11 ;  /* 0x0000000108087824 */ /* 0x000fca00078e020b */
[----:B------:R-:W-:-:S13]  /*14f0*/  ISETP.LT.U32.AND P3, PT, R8, R7, PT ;  /* 0x000000070800720c */ /* 0x000fda0003f61070 */
[----:B------:R-:W-:Y:S01]  /*1500*/  @P3 SHF.R.U32.HI R3, RZ, 0x2, R3 ;  /* 0x00000002ff033819 */ /* 0x000fe20000011603 */
[----:B------:R-:W-:-:S03]  /*1510*/  @P3 IMAD.IADD R7, R7, 0x1, -R8 ;  /* 0x0000000107073824 */ /* 0x000fc600078e0a08 */
[----:B------:R-:W-:Y:S02]  /*1520*/  SGXT.U32 R6, R3, 0x1 ;  /* 0x000000010306781a */ /* 0x000fe40000000000 */
[----:B------:R-:W-:Y:S02]  /*1530*/  SEL R3, RZ, 0x10, !P0 ;  /* 0x00000010ff037807 */ /* 0x000fe40004000000 */
[----:B------:R-:W-:-:S03]  /*1540*/  ISETP.LT.U32.AND P0, PT, R6, R7, PT ;  /* 0x000000070600720c */ /* 0x000fc60003f01070 */
[----:B------:R-:W-:Y:S01]  /*1550*/  @P1 VIADD R3, R3, 0x8 ;  /* 0x0000000803031836 */ /* 0x000fe20000000000 */
[----:B------:R-:W-:-:S03]  /*1560*/  ISETP.LT.AND P1, PT, R5, 0x2, PT ;  /* 0x000000020500780c */ /* 0x000fc60003f21270 */
[----:B------:R-:W-:-:S04]  /*1570*/  @P2 VIADD R3, R3, 0x4 ;  /* 0x0000000403032836 */ /* 0x000fc80000000000 */
[----:B------:R-:W-:-:S04]  /*1580*/  @P3 VIADD R3, R3, 0x2 ;  /* 0x0000000203033836 */ /* 0x000fc80000000000 */
[----:B------:R-:W-:-:S05]  /*1590*/  @P0 VIADD R3, R3, 0x1 ;  /* 0x0000000103030836 */ /* 0x000fca0000000000 */
[----:B------:R-:W-:-:S04]  /*15a0*/  SEL R3, R3, 0xffffffff, !P1 ;  /* 0xffffffff03037807 */ /* 0x000fc80004800000 */
[----:B------:R-:W-:-:S04]  /*15b0*/  ISETP.GT.U32.AND P0, PT, R3, 0x1f, PT ;  /* 0x0000001f0300780c */ /* 0x000fc80003f04070 */
[----:B------:R-:W-:Y:S01]  /*15c0*/  SEL R12, R12, R3, P0 ;  /* 0x000000030c0c7207 */ /* 0x000fe20000000000 */
[----:B------:R-:W-:Y:S08]  /*15d0*/  BRA.DIV UR4, `(.L_x_41) ;  /* 0x00000012040c7947 */ /* 0x000ff0000b800000 */
[----:B------:R1:W2:Y:S02]  /*15e0*/  SHFL.IDX PT, R13, R25, R12, 0x1f ;  /* 0x00001f0c190d7589 */ /* 0x0002a400000e0000 */
.L_x_40:
[----:B------:R-:W-:-:S13]  /*15f0*/  R2UR UR4, R0 ;  /* 0x00000000000472ca */ /* 0x000fda00000e0000 */
[----:B------:R-:W-:Y:S05]  /*1600*/  BRA.DIV UR4, `(.L_x_42) ;  /* 0x0000001204287947 */ /* 0x000fea000b800000 */
[----:B------:R-:W-:Y:S01]  /*1610*/  NOP ;  /* 0x0000000000007918 */ /* 0x000fe20000000000 */
.L_x_37:
[----:B------:R-:W-:Y:S05]  /*1620*/  BSYNC B0 ;  /* 0x0000000000007941 */ /* 0x000fea0003800000 */
.L_x_36:
[----:B------:R-:W5:Y:S01]  /*1630*/  LDS R0, [R4+0x8] ;  /* 0x0000080004007984 */ /* 0x000f620000000800 */
[----:B------:R-:W-:Y:S01]  /*1640*/  BSSY B0, `(.L_x_43) ;  /* 0x0000039000007945 */ /* 0x000fe20003800000 */
[----:B-----5:R-:W-:-:S13]  /*1650*/  ISETP.NE.AND P0, PT, R25, R0, PT ;  /* 0x000000001900720c */ /* 0x020fda0003f05270 */
[----:B--2-4-:R2:W-:Y:S01]  /*1660*/  @!P0 STS [R4+0x8], R13 ;  /* 0x0000080d04008388 */ /* 0x0145e20000000800 */
[----:B------:R-:W-:-:S13]  /*1670*/  ISETP.GE.U32.AND P0, PT, R25, R0, PT ;  /* 0x000000001900720c */ /* 0x000fda0003f06070 */
[----:B--2---:R-:W-:Y:S05]  /*1680*/  @!P0 BRA `(.L_x_44) ;  /* 0x0000000000d08947 */ /* 0x004fea0003800000 */
[----:B------:R-:W-:-:S04]  /*1690*/  VOTE.ANY R0, PT, PT ;  /* 0x0000000000007806 */ /* 0x000fc800038e0100 */
[----:B------:R-:W-:-:S13]  /*16a0*/  ISETP.NE.AND P0, PT, R0, -0x1, PT ;  /* 0xffffffff0000780c */ /* 0x000fda0003f05270 */
[----:B------:R-:W-:Y:S05]  /*16b0*/  @!P0 BRA `(.L_x_45) ;  /* 0x0000000000ac8947 */ /* 0x000fea0003800000 */
[----:B-1----:R-:W1:Y:S01]  /*16c0*/  S2R R12, SR_LANEID ;  /* 0x00000000000c7919 */ /* 0x002e620000000000 */
        /* <DEDUP_REMOVED lines=40> */
[----:B------:R4:W5:Y:S01]  /*1950*/  SHFL.IDX PT, R13, R13, R12, 0x1f ;  /* 0x00001f0c0d0d7589 */ /* 0x00096200000e0000 */
[----:B------:R-:W-:Y:S05]  /*1960*/  BRA `(.L_x_47) ;  /* 0x00000000000c7947 */ /* 0x000fea0003800000 */
.L_x_45:
[----:B------:R-:W-:-:S03]  /*1970*/  UMOV UR4, 0xffffffff ;  /* 0xffffffff00047882 */ /* 0x000fc60000000000 */
[----:B------:R-:W-:Y:S05]  /*1980*/  BRA.DIV UR4, `(.L_x_48) ;  /* 0x0000000e04887947 */ /* 0x000fea000b800000 */
[----:B------:R-:W2:Y:S02]  /*1990*/  SHFL.DOWN PT, R13, R13, 0x1, 0x1f ;  /* 0x08201f000d0d7f89 */ /* 0x000ea400000e0000 */
.L_x_47:
[----:B------:R-:W-:-:S13]  /*19a0*/  R2UR UR4, R0 ;  /* 0x00000000000472ca */ /* 0x000fda00000e0000 */
[----:B------:R-:W-:Y:S05]  /*19b0*/  BRA.DIV UR4, `(.L_x_49) ;  /* 0x0000000e04a47947 */ /* 0x000fea000b800000 */
[----:B------:R-:W-:Y:S01]  /*19c0*/  NOP ;  /* 0x0000000000007918 */ /* 0x000fe20000000000 */
.L_x_44:
[----:B------:R-:W-:Y:S05]  /*19d0*/  BSYNC B0 ;  /* 0x0000000000007941 */ /* 0x000fea0003800000 */
.L_x_43:
[----:B------:R-:W0:Y:S01]  /*19e0*/  LDS R0, [R4+0x4] ;  /* 0x0000040004007984 */ /* 0x000e220000000800 */
[----:B------:R-:W-:Y:S01]  /*19f0*/  BSSY B0, `(.L_x_50) ;  /* 0x0000039000007945 */ /* 0x000fe20003800000 */
[----:B0-----:R-:W-:-:S13]  /*1a00*/  ISETP.NE.AND P0, PT, R25, R0, PT ;  /* 0x000000001900720c */ /* 0x001fda0003f05270 */
[----:B--2--5:R0:W-:Y:S01]  /*1a10*/  @!P0 STS [R4+0x4], R13 ;  /* 0x0000040d04008388 */ /* 0x0241e20000000800 */
[----:B------:R-:W-:-:S13]  /*1a20*/  ISETP.GE.U32.AND P0, PT, R25, R0, PT ;  /* 0x000000001900720c */ /* 0x000fda0003f06070 */
[----:B0-----:R-:W-:Y:S05]  /*1a30*/  @!P0 BRA `(.L_x_51) ;  /* 0x0000000000d08947 */ /* 0x001fea0003800000 */
[----:B------:R-:W-:-:S04]  /*1a40*/  VOTE.ANY R0, PT, PT ;  /* 0x0000000000007806 */ /* 0x000fc800038e0100 */
[----:B------:R-:W-:-:S13]  /*1a50*/  ISETP.NE.AND P0, PT, R0, -0x1, PT ;  /* 0xffffffff0000780c */ /* 0x000fda0003f05270 */
[----:B------:R-:W-:Y:S05]  /*1a60*/  @!P0 BRA `(.L_x_52) ;  /* 0x0000000000ac8947 */ /* 0x000fea0003800000 */
[----:B-1--4-:R-:W0:Y:S01]  /*1a70*/  S2R R12, SR_LANEID ;  /* 0x00000000000c7919 */ /* 0x012e220000000000 */
[----:B------:R-:W-:Y:S01]  /*1a80*/  IMAD.MOV.U32 R3, RZ, RZ, -0x1 ;  /* 0xffffffffff037424 */ /* 0x000fe200078e00ff */
[----:B------:R-:W-:-:S04]  /*1a90*/  R2UR UR4, R0 ;  /* 0x00000000000472ca */ /* 0x000fc800000e0000 */
[----:B0-----:R-:W-:-:S04]  /*1aa0*/  SHF.L.U32 R3, R3, R12, RZ ;  /* 0x0000000c03037219 */ /* 0x001fc800000006ff */
[----:B------:R-:W-:-:S04]  /*1ab0*/  LOP3.LUT R3, R0, R3, RZ, 0xc0, !PT ;  /* 0x0000000300037212 */ /* 0x000fc800078ec0ff */
[----:B------:R-:W-:Y:S01]  /*1ac0*/  PRMT R6, R3, 0x7710, RZ ;  /* 0x0000771003067816 */ /* 0x000fe200000000ff */
[----:B------:R-:W-:Y:S08]  /*1ad0*/  POPC R5, R3 ;  /* 0x0000000300057309 */ /* 0x000ff00000000000 */
[----:B------:R-:W0:Y:S02]  /*1ae0*/  POPC R6, R6 ;  /* 0x0000000600067309 */ /* 0x000e240000000000 */
[----:B0-----:R-:W-:-:S02]  /*1af0*/  ISETP.LT.U32.AND P0, PT, R6, 0x2, PT ;  /* 0x000000020600780c */ /* 0x001fc40003f01070 */
[----:B------:R-:W-:-:S04]  /*1b00*/  IADD3 R7, PT, PT, -R6, 0x2, RZ ;  /* 0x0000000206077810 */ /* 0x000fc80007ffe1ff */
[----:B------:R-:W-:-:S07]  /*1b10*/  SEL R7, R7, 0x2, P0 ;  /* 0x0000000207077807 */ /* 0x000fce0000000000 */
[----:B------:R-:W-:-:S04]  /*1b20*/  @P0 SHF.R.U32.HI R3, RZ, 0x10, R3 ;  /* 0x00000010ff030819 */ /* 0x000fc80000011603 */
[----:B------:R-:W-:-:S06]  /*1b30*/  PRMT R8, R3, 0x7770, RZ ;  /* 0x0000777003087816 */ /* 0x000fcc00000000ff */
[----:B------:R-:W0:Y:S02]  /*1b40*/  POPC R8, R8 ;  /* 0x0000000800087309 */ /* 0x000e240000000000 */
[----:B0-----:R-:W-:-:S13]  /*1b50*/  ISETP.LT.U32.AND P1, PT, R8, R7, PT ;  /* 0x000000070800720c */ /* 0x001fda0003f21070 */
[----:B------:R-:W-:Y:S01]  /*1b60*/  @P1 SHF.R.U32.HI R3, RZ, 0x8, R3 ;  /* 0x00000008ff031819 */ /* 0x000fe20000011603 */
[----:B------:R-:W-:-:S03]  /*1b70*/  @P1 IMAD.IADD R7, R7, 0x1, -R8 ;  /* 0x0000000107071824 */ /* 0x000fc600078e0a08 */
[----:B------:R-:W-:-:S04]  /*1b80*/  SGXT.U32 R9, R3, 0x4 ;  /* 0x000000040309781a */ /* 0x000fc80000000000 */
[----:B------:R-:W0:Y:S02]  /*1b90*/  POPC R6, R9 ;  /* 0x0000000900067309 */ /* 0x000e240000000000 */
[----:B0-----:R-:W-:-:S13]  /*1ba0*/  ISETP.LT.U32.AND P2, PT, R6, R7, PT ;  /* 0x000000070600720c */ /* 0x001fda0003f41070 */
        /* <DEDUP_REMOVED lines=23> */
.L_x_52:
[----:B------:R-:W-:-:S03]  /*1d20*/  UMOV UR4, 0xffffffff ;  /* 0xffffffff00047882 */ /* 0x000fc60000000000 */
[----:B------:R-:W-:Y:S05]  /*1d30*/  BRA.DIV UR4, `(.L_x_55) ;  /* 0x0000000e04047947 */ /* 0x000fea000b800000 */
[----:B------:R-:W0:Y:S02]  /*1d40*/  SHFL.DOWN PT, R13, R13, 0x1, 0x1f ;  /* 0x08201f000d0d7f89 */ /* 0x000e2400000e0000 */
.L_x_54:
[----:B------:R-:W-:-:S13]  /*1d50*/  R2UR UR4, R0 ;  /* 0x00000000000472ca */ /* 0x000fda00000e0000 */
[----:B------:R-:W-:Y:S05]  /*1d60*/  BRA.DIV UR4, `(.L_x_56) ;  /* 0x0000000e04207947 */ /* 0x000fea000b800000 */
[----:B------:R-:W-:Y:S01]  /*1d70*/  NOP ;  /* 0x0000000000007918 */ /* 0x000fe20000000000 */
.L_x_51:
[----:B------:R-:W-:Y:S05]  /*1d80*/  BSYNC B0 ;  /* 0x0000000000007941 */ /* 0x000fea0003800000 */
.L_x_50:
[----:B------:R-:W0:Y:S01]  /*1d90*/  LDS R0, [R4] ;  /* 0x0000000004007984 */ /* 0x000e220000000800 */
[----:B------:R-:W-:Y:S01]  /*1da0*/  BSSY B0, `(.L_x_57) ;  /* 0x000003e000007945 */ /* 0x000fe20003800000 */
[----:B0-----:R-:W-:-:S13]  /*1db0*/  ISETP.NE.AND P0, PT, R25, R0, PT ;  /* 0x000000001900720c */ /* 0x001fda0003f05270 */
[----:B-----5:R0:W-:Y:S01]  /*1dc0*/  @!P0 STS [R4], R13 ;  /* 0x0000000d04008388 */ /* 0x0201e20000000800 */
[----:B------:R-:W-:-:S13]  /*1dd0*/  ISETP.GE.U32.AND P0, PT, R25, R0, PT ;  /* 0x000000001900720c */ /* 0x000fda0003f06070 */
[----:B0-----:R-:W-:Y:S05]  /*1de0*/  @!P0 BRA `(.L_x_58) ;  /* 0x0000000000e48947 */ /* 0x001fea0003800000 */
[----:B------:R-:W-:-:S04]  /*1df0*/  VOTE.ANY R0, PT, PT ;  /* 0x0000000000007806 */ /* 0x000fc800038e0100 */
[----:B------:R-:W-:-:S13]  /*1e00*/  ISETP.NE.AND P0, PT, R0, -0x1, PT ;  /* 0xffffffff0000780c */ /* 0x000fda0003f05270 */
[----:B------:R-:W-:Y:S05]  /*1e10*/  @!P0 BRA `(.L_x_59) ;  /* 0x0000000000c48947 */ /* 0x000fea0003800000 */
[----:B-12-4-:R-:W0:Y:S01]  /*1e20*/  S2R R12, SR_LANEID ;  /* 0x00000000000c7919 */ /* 0x016e220000000000 */
        /* <DEDUP_REMOVED lines=39> */
[----:B------:R-:W-:Y:S08]  /*20a0*/  BRA.CONV UR4, `(.L_x_60) ;  /* 0x0000000304287947 */ /* 0x000ff0000b800000 */
[----:B------:R-:W-:Y:S01]  /*20b0*/  BSSY B1, `(.L_x_61) ;  /* 0x0000006000017945 */ /* 0x000fe20003800000 */
[----:B------:R-:W-:Y:S02]  /*20c0*/  IMAD.MOV.U32 R11, RZ, RZ, 0x1f ;  /* 0x0000001fff0b7424 */ /* 0x000fe400078e00ff */
[----:B------:R-:W-:-:S07]  /*20d0*/  IMAD.MOV.U32 R15, RZ, RZ, R0 ;  /* 0x000000ffff0f7224 */ /* 0x000fce00078e0000 */
[----:B---3--:R-:W-:Y:S05]  /*20e0*/  WARPSYNC.COLLECTIVE R15, `(.L_x_62) ;  /* 0x000000000f087348 */ /* 0x008fea0003c00000 */
[----:B------:R0:W1:Y:S02]  /*20f0*/  SHFL.IDX P6, R14, R13, R12, R11 ;  /* 0x0000000c0d0e7389 */ /* 0x00006400000c000b */
[----:B01-3--:R-:W-:Y:S05]  /*2100*/  ENDCOLLECTIVE ;  /* 0x000000000000791b */ /* 0x00bfea0003800000 */
.L_x_62:
[----:B------:R-:W-:Y:S05]  /*2110*/  BSYNC B1 ;  /* 0x0000000000017941 */ /* 0x000fea0003800000 */
.L_x_61:
[----:B------:R-:W-:Y:S05]  /*2120*/  BRA `(.L_x_60) ;  /* 0x0000000000087947 */ /* 0x000fea0003800000 */
.L_x_59:
[----:B------:R-:W-:-:S03]  /*2130*/  UMOV UR4, 0xffffffff ;  /* 0xffffffff00047882 */ /* 0x000fc60000000000 */
[----:B------:R-:W-:Y:S05]  /*2140*/  BRA.DIV UR4, `(.L_x_63) ;  /* 0x0000000a04447947 */ /* 0x000fea000b800000 */
.L_x_60:
[----:B------:R-:W-:-:S13]  /*2150*/  R2UR UR4, R0 ;  /* 0x00000000000472ca */ /* 0x000fda00000e0000 */
[----:B------:R-:W-:Y:S05]  /*2160*/  BRA.DIV UR4, `(.L_x_64) ;  /* 0x0000000a04607947 */ /* 0x000fea000b800000 */
[----:B------:R-:W-:Y:S01]  /*2170*/  NOP ;  /* 0x0000000000007918 */ /* 0x000fe20000000000 */
.L_x_58:
[----:B------:R-:W-:Y:S05]  /*2180*/  BSYNC B0 ;  /* 0x0000000000007941 */ /* 0x000fea0003800000 */
.L_x_57:
[----:B------:R-:W0:Y:S01]  /*2190*/  LDCU UR4, c[0x0][0x380] ;  /* 0x00007000ff0477ac */ /* 0x000e220008000800 */
[----:B------:R-:W-:Y:S01]  /*21a0*/  LEA.HI R19, R26, R19, RZ, 0x1b ;  /* 0x000000131a137211 */ /* 0x000fe200078fd8ff */
[----:B0-----:R-:W-:-:S05]  /*21b0*/  IMAD.U32 R0, RZ, RZ, UR4 ;  /* 0x00000004ff007e24 */ /* 0x001fca000f8e00ff */
[----:B------:R-:W-:-:S13]  /*21c0*/  ISETP.GE.AND P0, PT, R19, R0, PT ;  /* 0x000000001300720c */ /* 0x000fda0003f06270 */
[----:B------:R-:W-:Y:S05]  /*21d0*/  @!P0 BRA `(.L_x_65) ;  /* 0xffffffec00ec8947 */ /* 0x000fea000383ffff */
.L_x_33:
[----:B------:R-:W-:Y:S05]  /*21e0*/  BSYNC B7 ;  /* 0x0000000000077941 */ /* 0x000fea0003800000 */
.L_x_32:
[----:B------:R-:W-:Y:S01]  /*21f0*/  UMOV UR4, 0xffffffff ;  /* 0xffffffff00047882 */ /* 0x000fe20000000000 */
[----:B------:R-:W-:Y:S02]  /*2200*/  ISETP.GE.U32.AND P0, PT, R2, R0, PT ;  /* 0x000000000200720c */ /* 0x000fe40003f06070 */
[----:B------:R-:W-:Y:S11]  /*2210*/  BRA.DIV UR4, `(.L_x_66) ;  /* 0x0000000a04507947 */ /* 0x000ff6000b800000 */
[----:B------:R-:W-:Y:S06]  /*2220*/  BAR.SYNC.DEFER_BLOCKING 0x0 ;  /* 0x0000000000007b1d */ /* 0x000fec0000010000 */
.L_x_100:
[----:B------:R-:W-:Y:S04]  /*2230*/  BSSY.RECONVERGENT B6, `(.L_x_67) ;  /* 0x000001a000067945 */ /* 0x000fe80003800200 */
[----:B------:R-:W-:Y:S05]  /*2240*/  @P0 BRA `(.L_x_68) ;  /* 0x0000000000600947 */ /* 0x000fea0003800000 */
[----:B------:R-:W-:Y:S01]  /*2250*/  LEA R0, R2, UR36, 0x7 ;  /* 0x0000002402007c11 */ /* 0x000fe2000f8e38ff */
[----:B------:R-:W5:Y:S04]  /*2260*/  LDCU.64 UR4, c[0x4][0x18] ;  /* 0x01000300ff0477ac */ /* 0x000f680008000a00 */
[----:B------:R-:W0:Y:S04]  /*2270*/  LDS.128 R8, [R0] ;  /* 0x0000000000087984 */ /* 0x000e280000000c00 */
[----:B------:R-:W1:Y:S01]  /*2280*/  LDS.128 R4, [R0+0x10] ;  /* 0x0000100000047984 */ /* 0x000e620000000c00 */
[----:B0-----:R-:W-:Y:S01]  /*2290*/  IMAD.MOV.U32 R18, RZ, RZ, R10 ;  /* 0x000000ffff127224 */ /* 0x001fe200078e000a */
[----:B------:R-:W-:Y:S01]  /*22a0*/  MOV R10, 0x0 ;  /* 0x00000000000a7802 */ /* 0x000fe20000000f00 */
[----:B------:R-:W-:Y:S01]  /*22b0*/  IMAD.MOV.U32 R15, RZ, RZ, R11 ;  /* 0x000000ffff0f7224 */ /* 0x000fe200078e000b */
[----:B------:R0:W-:Y:S01]  /*22c0*/  STL [R1+0x20], R8 ;  /* 0x0000200801007387 */ /* 0x0001e20000100800 */
[----:B-12-4-:R-:W-:-:S02]  /*22d0*/  IMAD.MOV.U32 R12, RZ, RZ, R6 ;  /* 0x000000ffff0c7224 */ /* 0x016fc400078e0006 */
[----:B------:R-:W-:Y:S01]  /*22e0*/  IMAD.MOV.U32 R13, RZ, RZ, R5 ;  /* 0x000000ffff0d7224 */ /* 0x000fe200078e0005 */
[----:B------:R-:W1:Y:S01]  /*22f0*/  LDC.64 R10, c[0x4][R10] ;  /* 0x010000000a0a7b82 */ /* 0x000e620000000a00 */
[----:B------:R-:W-:Y:S02]  /*2300*/  IMAD.MOV.U32 R3, RZ, RZ, R7 ;  /* 0x000000ffff037224 */ /* 0x000fe400078e0007 */
[----:B------:R-:W-:Y:S01]  /*2310*/  IMAD.MOV.U32 R14, RZ, RZ, R4 ;  /* 0x000000ffff0e7224 */ /* 0x000fe200078e0004 */
[----:B------:R0:W-:Y:S01]  /*2320*/  STL.64 [R1+0x8], R12 ;  /* 0x0000080c01007387 */ /* 0x0001e20000100a00 */
[----:B------:R-:W-:Y:S02]  /*2330*/  IMAD.MOV.U32 R19, RZ, RZ, R9 ;  /* 0x000000ffff137224 */ /* 0x000fe400078e0009 */
[----:B-----5:R-:W-:Y:S01]  /*2340*/  IMAD.U32 R4, RZ, RZ, UR4 ;  /* 0x00000004ff047e24 */ /* 0x020fe2000f8e00ff */
[----:B------:R0:W-:Y:S01]  /*2350*/  STL.64 [R1], R2 ;  /* 0x0000000201007387 */ /* 0x0001e20000100a00 */
[----:B------:R-:W-:-:S02]  /*2360*/  IMAD.U32 R5, RZ, RZ, UR5 ;  /* 0x00000005ff057e24 */ /* 0x000fc4000f8e00ff */
[----:B------:R-:W-:Y:S01]  /*2370*/  IMAD.MOV.U32 R6, RZ, RZ, R16 ;  /* 0x000000ffff067224 */ /* 0x000fe200078e0010 */
[----:B------:R0:W-:Y:S01]  /*2380*/  STL.64 [R1+0x10], R14 ;  /* 0x0000100e01007387 */ /* 0x0001e20000100a00 */
[----:B------:R-:W-:-:S03]  /*2390*/  IMAD.MOV.U32 R7, RZ, RZ, R17 ;  /* 0x000000ffff077224 */ /* 0x000fc600078e0011 */
[----:B------:R0:W-:Y:S04]  /*23a0*/  STL.64 [R1+0x18], R18 ;  /* 0x0000181201007387 */ /* 0x0001e80000100a00 */
[----:B------:R-:W-:-:S07]  /*23b0*/  LEPC R20, `(.L_x_68) ;  /* 0x000000001014794e */ /* 0x000fce0000000000 */
[----:B01-3--:R-:W-:Y:S05]  /*23c0*/  CALL.ABS.NOINC R10 ;  /* 0x000000000a007343 */ /* 0x00bfea0003c00000 */
.L_x_68:
[----:B------:R-:W-:Y:S05]  /*23d0*/  BSYNC.RECONVERGENT B6 ;  /* 0x0000000000067941 */ /* 0x000fea0003800200 */
.L_x_67:
[----:B------:R-:W5:Y:S01]  /*23e0*/  LDCU UR4, c[0x0][0x384] ;  /* 0x00007080ff0477ac */ /* 0x000f620008000800 */
[----:B------:R-:W-:-:S05]  /*23f0*/  IMAD.IADD R22, R23, 0x1, R22 ;  /* 0x0000000117167824 */ /* 0x000fca00078e0216 */
[----:B-----5:R-:W-:-:S13]  /*2400*/  ISETP.GE.AND P0, PT, R22, UR4, PT ;  /* 0x0000000416007c0c */ /* 0x020fda000bf06270 */
[----:B------:R-:W-:Y:S05]  /*2410*/  @!P0 BRA `(.L_x_69) ;  /* 0xffffffdc00708947 */ /* 0x000fea000383ffff */
[----:B------:R-:W-:Y:S05]  /*2420*/  EXIT ;  /* 0x000000000000794d */ /* 0x000fea0003800000 */
.L_x_0:
[----:B------:R-:W-:Y:S01]  /*2430*/  BSSY B0, `(.L_x_70) ;  /* 0x000000a000007945 */ /* 0x000fe20003800000 */
[----:B------:R-:W-:Y:S02]  /*2440*/  IMAD.MOV.U32 R14, RZ, RZ, 0x0 ;  /* 0x00000000ff0e7424 */ /* 0x000fe400078e00ff */
[----:B------:R-:W-:Y:S02]  /*2450*/  IMAD.MOV.U32 R13, RZ, RZ, 0x0 ;  /* 0x00000000ff0d7424 */ /* 0x000fe400078e00ff */
[----:B------:R-:W-:-:S07]  /*2460*/  IMAD.MOV.U32 R15, RZ, RZ, -0x1 ;  /* 0xffffffffff0f7424 */ /* 0x000fce00078e00ff */
[----:B0-----:R-:W-:Y:S05]  /*2470*/  WARPSYNC.COLLECTIVE.ALL `(.L_x_71) ;  /* 0x0000000000147948 */ /* 0x001fea0003c00000 */
[----:B------:R-:W-:-:S04]  /*2480*/  SHF.L.U32 R13, R13, 0x10, RZ ;  /* 0x000000100d0d7819 */ /* 0x000fc800000006ff */
[----:B------:R-:W-:-:S05]  /*2490*/  LOP3.LUT R13, R13, 0xf, R14, 0xf8, !PT ;  /* 0x0000000f0d0d7812 */ /* 0x000fca00078ef80e */
[----:B------:R1:W-:Y:S02]  /*24a0*/  BAR.SYNC.DEFER_BLOCKING R13, R13 ;  /* 0x0000000d0000731d */ /* 0x0003e40000010000 */
[----:B-1----:R-:W-:-:S04]  /*24b0*/  SHF.R.U32 R13, R13, 0x10, RZ ;  /* 0x000000100d0d7819 */ /* 0x002fc800000016ff */
[----:B0-----:R-:W-:Y:S05]  /*24c0*/  ENDCOLLECTIVE ;  /* 0x000000000000791b */ /* 0x001fea0003800000 */
.L_x_71:
[----:B------:R-:W-:Y:S05]  /*24d0*/  BSYNC B0 ;  /* 0x0000000000007941 */ /* 0x000fea0003800000 */
.L_x_70:
[----:B------:R-:W-:Y:S05]  /*24e0*/  BRA `(.L_x_72) ;  /* 0xffffffdc00c87947 */ /* 0x000fea000383ffff */
.L_x_29:
[----:B------:R-:W-:Y:S01]  /*24f0*/  BSSY B0, `(.L_x_73) ;  /* 0x0000005000007945 */ /* 0x000fe20003800000 */
[----:B------:R-:W-:-:S07]  /*2500*/  IMAD.MOV.U32 R15, RZ, RZ, -0x1 ;  /* 0xffffffffff0f7424 */ /* 0x000fce00078e00ff */
[----:B012---:R-:W-:Y:S05]  /*2510*/  WARPSYNC.COLLECTIVE R15, `(.L_x_74) ;  /* 0x000000000f087348 */ /* 0x007fea0003c00000 */
[----:B------:R-:W-:Y:S01]  /*2520*/  NOP ;  /* 0x0000000000007918 */ /* 0x000fe20000000000 */
[----:B012---:R-:W-:Y:S05]  /*2530*/  ENDCOLLECTIVE ;  /* 0x000000000000791b */ /* 0x007fea0003800000 */
.L_x_74:
[----:B------:R-:W-:Y:S05]  /*2540*/  BSYNC B0 ;  /* 0x0000000000007941 */ /* 0x000fea0003800000 */
.L_x_73:
[----:B------:R-:W-:Y:S05]  /*2550*/  BRA `(.L_x_75) ;  /* 0xffffffe800c87947 */ /* 0x000fea000383ffff */
.L_x_39:
[----:B------:R-:W-:Y:S01]  /*2560*/  BSSY B1, `(.L_x_76) ;  /* 0x0000008000017945 */ /* 0x000fe20003800000 */
[----:B------:R-:W-:Y:S02]  /*2570*/  IMAD.MOV.U32 R13, RZ, RZ, R25 ;  /* 0x000000ffff0d7224 */ /* 0x000fe400078e0019 */
[----:B------:R-:W-:Y:S02]  /*2580*/  IMAD.MOV.U32 R12, RZ, RZ, 0x1 ;  /* 0x00000001ff0c7424 */ /* 0x000fe400078e00ff */
[----:B------:R-:W-:Y:S02]  /*2590*/  IMAD.MOV.U32 R11, RZ, RZ, 0x1f ;  /* 0x0000001fff0b7424 */ /* 0x000fe400078e00ff */
[----:B------:R-:W-:-:S07]  /*25a0*/  IMAD.MOV.U32 R15, RZ, RZ, -0x1 ;  /* 0xffffffffff0f7424 */ /* 0x000fce00078e00ff */
[----:B0-----:R-:W-:Y:S05]  /*25b0*/  WARPSYNC.COLLECTIVE R15, `(.L_x_77) ;  /* 0x000000000f087348 */ /* 0x001fea0003c00000 */
[----:B------:R1:W2:Y:S02]  /*25c0*/  SHFL.DOWN P6, R14, R13, R12, R11 ;  /* 0x0800000c0d0e7389 */ /* 0x0002a400000c000b */
[----:B012---:R-:W-:Y:S05]  /*25d0*/  ENDCOLLECTIVE ;  /* 0x000000000000791b */ /* 0x007fea0003800000 */
.L_x_77:
[----:B------:R-:W-:Y:S05]  /*25e0*/  BSYNC B1 ;  /* 0x0000000000017941 */ /* 0x000fea0003800000 */
.L_x_76:
[----:B------:R-:W-:Y:S01]  /*25f0*/  IMAD.MOV.U32 R13, RZ, RZ, R14 ;  /* 0x000000ffff0d7224 */ /* 0x000fe200078e000e */
[----:B------:R-:W-:Y:S06]  /*2600*/  BRA `(.L_x_40) ;  /* 0xffffffec00f87947 */ /* 0x000fec000383ffff */
.L_x_41:
[----:B------:R-:W-:Y:S01]  /*2610*/  BSSY B1, `(.L_x_78) ;  /* 0x0000007000017945 */ /* 0x000fe20003800000 */
[----:B------:R-:W-:Y:S02]  /*2620*/  IMAD.MOV.U32 R13, RZ, RZ, R25 ;  /* 0x000000ffff0d7224 */ /* 0x000fe400078e0019 */
[----:B------:R-:W-:Y:S02]  /*2630*/  IMAD.MOV.U32 R11, RZ, RZ, 0x1f ;  /* 0x0000001fff0b7424 */ /* 0x000fe400078e00ff */
[----:B------:R-:W-:-:S07]  /*2640*/  IMAD.MOV.U32 R15, RZ, RZ, R0 ;  /* 0x000000ffff0f7224 */ /* 0x000fce00078e0000 */
[----:B0-----:R-:W-:Y:S05]  /*2650*/  WARPSYNC.COLLECTIVE R15, `(.L_x_79) ;  /* 0x000000000f087348 */ /* 0x001fea0003c00000 */
[----:B------:R1:W2:Y:S02]  /*2660*/  SHFL.IDX P6, R14, R13, R12, R11 ;  /* 0x0000000c0d0e7389 */ /* 0x0002a400000c000b */
[----:B012---:R-:W-:Y:S05]  /*2670*/  ENDCOLLECTIVE ;  /* 0x000000000000791b */ /* 0x007fea0003800000 */
.L_x_79:
[----:B------:R-:W-:Y:S05]  /*2680*/  BSYNC B1 ;  /* 0x0000000000017941 */ /* 0x000fea0003800000 */
.L_x_78:
[----:B------:R-:W-:Y:S01]  /*2690*/  IMAD.MOV.U32 R13, RZ, RZ, R14 ;  /* 0x000000ffff0d7224 */ /* 0x000fe200078e000e */
[----:B------:R-:W-:Y:S06]  /*26a0*/  BRA `(.L_x_40) ;  /* 0xffffffec00d07947 */ /* 0x000fec000383ffff */
.L_x_42:
[----:B------:R-:W-:Y:S01]  /*26b0*/  BSSY B1, `(.L_x_80) ;  /* 0x0000005000017945 */ /* 0x000fe20003800000 */
[----:B------:R-:W-:-:S07]  /*26c0*/  IMAD.MOV.U32 R15, RZ, RZ, R0 ;  /* 0x000000ffff0f7224 */ /* 0x000fce00078e0000 */
[----:B01234-:R-:W-:Y:S05]  /*26d0*/  WARPSYNC.COLLECTIVE R15, `(.L_x_81) ;  /* 0x000000000f087348 */ /* 0x01ffea0003c00000 */
[----:B------:R-:W-:Y:S01]  /*26e0*/  NOP ;  /* 0x0000000000007918 */ /* 0x000fe20000000000 */
[----:B01234-:R-:W-:Y:S05]  /*26f0*/  ENDCOLLECTIVE ;  /* 0x000000000000791b */ /* 0x01ffea0003800000 */
.L_x_81:
[----:B------:R-:W-:Y:S05]  /*2700*/  BSYNC B1 ;  /* 0x0000000000017941 */ /* 0x000fea0003800000 */
.L_x_80:
[----:B------:R-:W-:Y:S05]  /*2710*/  BRA `(.L_x_37) ;  /* 0xffffffec00c07947 */ /* 0x000fea000383ffff */
.L_x_46:
[----:B------:R-:W-:Y:S01]  /*2720*/  BSSY B1, `(.L_x_82) ;  /* 0x0000006000017945 */ /* 0x000fe20003800000 */
[----:B------:R-:W-:Y:S02]  /*2730*/  IMAD.MOV.U32 R11, RZ, RZ, 0x1f ;  /* 0x0000001fff0b7424 */ /* 0x000fe400078e00ff */
[----:B------:R-:W-:-:S07]  /*2740*/  IMAD.MOV.U32 R15, RZ, RZ, R0 ;  /* 0x000000ffff0f7224 */ /* 0x000fce00078e0000 */
[----:B0--3--:R-:W-:Y:S05]  /*2750*/  WARPSYNC.COLLECTIVE R15, `(.L_x_83) ;  /* 0x000000000f087348 */ /* 0x009fea0003c00000 */
[----:B------:R1:W2:Y:S02]  /*2760*/  SHFL.IDX P6, R14, R13, R12, R11 ;  /* 0x0000000c0d0e7389 */ /* 0x0002a400000c000b */
[----:B0123--:R-:W-:Y:S05]  /*2770*/  ENDCOLLECTIVE ;  /* 0x000000000000791b */ /* 0x00ffea0003800000 */
.L_x_83:
[----:B------:R-:W-:Y:S05]  /*2780*/  BSYNC B1 ;  /* 0x0000000000017941 */ /* 0x000fea0003800000 */
.L_x_82:
[----:B------:R-:W-:Y:S01]  /*2790*/  IMAD.MOV.U32 R13, RZ, RZ, R14 ;  /* 0x000000ffff0d7224 */ /* 0x000fe200078e000e */
[----:B------:R-:W-:Y:S06]  /*27a0*/  BRA `(.L_x_47) ;  /* 0xfffffff0007c7947 */ /* 0x000fec000383ffff */
.L_x_48:
[----:B------:R-:W-:Y:S01]  /*27b0*/  BSSY B1, `(.L_x_84) ;  /* 0x0000007000017945 */ /* 0x000fe20003800000 */
[----:B-1----:R-:W-:Y:S02]  /*27c0*/  IMAD.MOV.U32 R12, RZ, RZ, 0x1 ;  /* 0x00000001ff0c7424 */ /* 0x002fe400078e00ff */
[----:B------:R-:W-:Y:S02]  /*27d0*/  IMAD.MOV.U32 R11, RZ, RZ, 0x1f ;  /* 0x0000001fff0b7424 */ /* 0x000fe400078e00ff */
[----:B------:R-:W-:-:S07]  /*27e0*/  IMAD.MOV.U32 R15, RZ, RZ, -0x1 ;  /* 0xffffffffff0f7424 */ /* 0x000fce00078e00ff */
[----:B0--3--:R-:W-:Y:S05]  /*27f0*/  WARPSYNC.COLLECTIVE R15, `(.L_x_85) ;  /* 0x000000000f087348 */ /* 0x009fea0003c00000 */
[----:B------:R1:W2:Y:S02]  /*2800*/  SHFL.DOWN P6, R14, R13, R12, R11 ;  /* 0x0800000c0d0e7389 */ /* 0x0002a400000c000b */
[----:B0123--:R-:W-:Y:S05]  /*2810*/  ENDCOLLECTIVE ;  /* 0x000000000000791b */ /* 0x00ffea0003800000 */
.L_x_85:
[----:B------:R-:W-:Y:S05]  /*2820*/  BSYNC B1 ;  /* 0x0000000000017941 */ /* 0x000fea0003800000 */
.L_x_84:
[----:B------:R-:W-:Y:S01]  /*2830*/  IMAD.MOV.U32 R13, RZ, RZ, R14 ;  /* 0x000000ffff0d7224 */ /* 0x000fe200078e000e */
[----:B------:R-:W-:Y:S06]  /*2840*/  BRA `(.L_x_47) ;  /* 0xfffffff000547947 */ /* 0x000fec000383ffff */
.L_x_49:
[----:B------:R-:W-:Y:S01]  /*2850*/  BSSY B1, `(.L_x_86) ;  /* 0x0000005000017945 */ /* 0x000fe20003800000 */
[----:B------:R-:W-:-:S07]  /*2860*/  IMAD.MOV.U32 R15, RZ, RZ, R0 ;  /* 0x000000ffff0f7224 */ /* 0x000fce00078e0000 */
[----:B012345:R-:W-:Y:S05]  /*2870*/  WARPSYNC.COLLECTIVE R15, `(.L_x_87) ;  /* 0x000000000f087348 */ /* 0x03ffea0003c00000 */
[----:B------:R-:W-:Y:S01]  /*2880*/  NOP ;  /* 0x0000000000007918 */ /* 0x000fe20000000000 */
[----:B012345:R-:W-:Y:S05]  /*2890*/  ENDCOLLECTIVE ;  /* 0x000000000000791b */ /* 0x03ffea0003800000 */
.L_x_87:
[----:B------:R-:W-:Y:S05]  /*28a0*/  BSYNC B1 ;  /* 0x0000000000017941 */ /* 0x000fea0003800000 */
.L_x_86:
[----:B------:R-:W-:Y:S05]  /*28b0*/  BRA `(.L_x_44) ;  /* 0xfffffff000447947 */ /* 0x000fea000383ffff */
.L_x_53:
[----:B------:R-:W-:Y:S01]  /*28c0*/  BSSY B1, `(.L_x_88) ;  /* 0x0000006000017945 */ /* 0x000fe20003800000 */
[----:B------:R-:W-:Y:S02]  /*28d0*/  IMAD.MOV.U32 R11, RZ, RZ, 0x1f ;  /* 0x0000001fff0b7424 */ /* 0x000fe400078e00ff */
[----:B------:R-:W-:-:S07]  /*28e0*/  IMAD.MOV.U32 R15, RZ, RZ, R0 ;  /* 0x000000ffff0f7224 */ /* 0x000fce00078e0000 */
[----:B---3--:R-:W-:Y:S05]  /*28f0*/  WARPSYNC.COLLECTIVE R15, `(.L_x_89) ;  /* 0x000000000f087348 */ /* 0x008fea0003c00000 */
[----:B------:R0:W1:Y:S02]  /*2900*/  SHFL.IDX P6, R14, R13, R12, R11 ;  /* 0x0000000c0d0e7389 */ /* 0x00006400000c000b */
[----:B01-3--:R-:W-:Y:S05]  /*2910*/  ENDCOLLECTIVE ;  /* 0x000000000000791b */ /* 0x00bfea0003800000 */
.L_x_89:
[----:B------:R-:W-:Y:S05]  /*2920*/  BSYNC B1 ;  /* 0x0000000000017941 */ /* 0x000fea0003800000 */
.L_x_88:
[----:B------:R-:W-:Y:S01]  /*2930*/  IMAD.MOV.U32 R13, RZ, RZ, R14 ;  /* 0x000000ffff0d7224 */ /* 0x000fe200078e000e */
[----:B------:R-:W-:Y:S06]  /*2940*/  BRA `(.L_x_54) ;  /* 0xfffffff400007947 */ /* 0x000fec000383ffff */
.L_x_55:
[----:B------:R-:W-:Y:S01]  /*2950*/  BSSY B1, `(.L_x_90) ;  /* 0x0000007000017945 */ /* 0x000fe20003800000 */
[----:B-1--4-:R-:W-:Y:S02]  /*2960*/  IMAD.MOV.U32 R12, RZ, RZ, 0x1 ;  /* 0x00000001ff0c7424 */ /* 0x012fe400078e00ff */
[----:B------:R-:W-:Y:S02]  /*2970*/  IMAD.MOV.U32 R11, RZ, RZ, 0x1f ;  /* 0x0000001fff0b7424 */ /* 0x000fe400078e00ff */
[----:B------:R-:W-:-:S07]  /*2980*/  IMAD.MOV.U32 R15, RZ, RZ, -0x1 ;  /* 0xffffffffff0f7424 */ /* 0x000fce00078e00ff */
[----:B---3--:R-:W-:Y:S05]  /*2990*/  WARPSYNC.COLLECTIVE R15, `(.L_x_91) ;  /* 0x000000000f087348 */ /* 0x008fea0003c00000 */
[----:B------:R0:W1:Y:S02]  /*29a0*/  SHFL.DOWN P6, R14, R13, R12, R11 ;  /* 0x0800000c0d0e7389 */ /* 0x00006400000c000b */
[----:B01-3--:R-:W-:Y:S05]  /*29b0*/  ENDCOLLECTIVE ;  /* 0x000000000000791b */ /* 0x00bfea0003800000 */
.L_x_91:
[----:B------:R-:W-:Y:S05]  /*29c0*/  BSYNC B1 ;  /* 0x0000000000017941 */ /* 0x000fea0003800000 */
.L_x_90:
[----:B------:R-:W-:Y:S01]  /*29d0*/  IMAD.MOV.U32 R13, RZ, RZ, R14 ;  /* 0x000000ffff0d7224 */ /* 0x000fe200078e000e */
[----:B------:R-:W-:Y:S06]  /*29e0*/  BRA `(.L_x_54) ;  /* 0xfffffff000d87947 */ /* 0x000fec000383ffff */
.L_x_56:
[----:B------:R-:W-:Y:S01]  /*29f0*/  BSSY B1, `(.L_x_92) ;  /* 0x0000005000017945 */ /* 0x000fe20003800000 */
[----:B------:R-:W-:-:S07]  /*2a00*/  IMAD.MOV.U32 R15, RZ, RZ, R0 ;  /* 0x000000ffff0f7224 */ /* 0x000fce00078e0000 */
[----:B012345:R-:W-:Y:S05]  /*2a10*/  WARPSYNC.COLLECTIVE R15, `(.L_x_93) ;  /* 0x000000000f087348 */ /* 0x03ffea0003c00000 */
[----:B------:R-:W-:Y:S01]  /*2a20*/  NOP ;  /* 0x0000000000007918 */ /* 0x000fe20000000000 */
[----:B012345:R-:W-:Y:S05]  /*2a30*/  ENDCOLLECTIVE ;  /* 0x000000000000791b */ /* 0x03ffea0003800000 */
.L_x_93:
[----:B------:R-:W-:Y:S05]  /*2a40*/  BSYNC B1 ;  /* 0x0000000000017941 */ /* 0x000fea0003800000 */
.L_x_92:
[----:B------:R-:W-:Y:S05]  /*2a50*/  BRA `(.L_x_51) ;  /* 0xfffffff000c87947 */ /* 0x000fea000383ffff */
.L_x_63:
[----:B------:R-:W-:Y:S01]  /*2a60*/  BSSY B1, `(.L_x_94) ;  /* 0x0000007000017945 */ /* 0x000fe20003800000 */
[----:B-12-4-:R-:W-:Y:S02]  /*2a70*/  IMAD.MOV.U32 R12, RZ, RZ, 0x1 ;  /* 0x00000001ff0c7424 */ /* 0x016fe400078e00ff */
[----:B------:R-:W-:Y:S02]  /*2a80*/  IMAD.MOV.U32 R11, RZ, RZ, 0x1f ;  /* 0x0000001fff0b7424 */ /* 0x000fe400078e00ff */
[----:B------:R-:W-:-:S07]  /*2a90*/  IMAD.MOV.U32 R15, RZ, RZ, -0x1 ;  /* 0xffffffffff0f7424 */ /* 0x000fce00078e00ff */
[----:B---3--:R-:W-:Y:S05]  /*2aa0*/  WARPSYNC.COLLECTIVE R15, `(.L_x_95) ;  /* 0x000000000f087348 */ /* 0x008fea0003c00000 */
[----:B------:R0:W1:Y:S02]  /*2ab0*/  SHFL.DOWN P6, R14, R13, R12, R11 ;  /* 0x0800000c0d0e7389 */ /* 0x00006400000c000b */
[----:B01-3--:R-:W-:Y:S05]  /*2ac0*/  ENDCOLLECTIVE ;  /* 0x000000000000791b */ /* 0x00bfea0003800000 */
.L_x_95:
[----:B------:R-:W-:Y:S05]  /*2ad0*/  BSYNC B1 ;  /* 0x0000000000017941 */ /* 0x000fea0003800000 */
.L_x_94:
[----:B------:R-:W-:Y:S05]  /*2ae0*/  BRA `(.L_x_60) ;  /* 0xfffffff400987947 */ /* 0x000fea000383ffff */
.L_x_64:
[----:B------:R-:W-:Y:S01]  /*2af0*/  BSSY B1, `(.L_x_96) ;  /* 0x0000005000017945 */ /* 0x000fe20003800000 */
[----:B------:R-:W-:-:S07]  /*2b00*/  IMAD.MOV.U32 R15, RZ, RZ, R0 ;  /* 0x000000ffff0f7224 */ /* 0x000fce00078e0000 */
[----:B-1234-:R-:W-:Y:S05]  /*2b10*/  WARPSYNC.COLLECTIVE R15, `(.L_x_97) ;  /* 0x000000000f087348 */ /* 0x01efea0003c00000 */
[----:B------:R-:W-:Y:S01]  /*2b20*/  NOP ;  /* 0x0000000000007918 */ /* 0x000fe20000000000 */
[----:B-1234-:R-:W-:Y:S05]  /*2b30*/  ENDCOLLECTIVE ;  /* 0x000000000000791b */ /* 0x01efea0003800000 */
.L_x_97:
[----:B------:R-:W-:Y:S05]  /*2b40*/  BSYNC B1 ;  /* 0x0000000000017941 */ /* 0x000fea0003800000 */
.L_x_96:
[----:B------:R-:W-:Y:S05]  /*2b50*/  BRA `(.L_x_58) ;  /* 0xfffffff400887947 */ /* 0x000fea000383ffff */
.L_x_66:
[----:B------:R-:W-:Y:S01]  /*2b60*/  BSSY B0, `(.L_x_98) ;  /* 0x000000a000007945 */ /* 0x000fe20003800000 */
[----:B------:R-:W-:Y:S02]  /*2b70*/  IMAD.MOV.U32 R14, RZ, RZ, 0x0 ;  /* 0x00000000ff0e7424 */ /* 0x000fe400078e00ff */
[----:B------:R-:W-:Y:S02]  /*2b80*/  IMAD.MOV.U32 R13, RZ, RZ, 0x0 ;  /* 0x00000000ff0d7424 */ /* 0x000fe400078e00ff */
[----:B------:R-:W-:-:S07]  /*2b90*/  IMAD.MOV.U32 R15, RZ, RZ, -0x1 ;  /* 0xffffffffff0f7424 */ /* 0x000fce00078e00ff */
[----:B01234-:R-:W-:Y:S05]  /*2ba0*/  WARPSYNC.COLLECTIVE.ALL `(.L_x_99) ;  /* 0x0000000000147948 */ /* 0x01ffea0003c00000 */
[----:B------:R-:W-:-:S04]  /*2bb0*/  SHF.L.U32 R13, R13, 0x10, RZ ;  /* 0x000000100d0d7819 */ /* 0x000fc800000006ff */
[----:B------:R-:W-:-:S05]  /*2bc0*/  LOP3.LUT R13, R13, 0xf, R14, 0xf8, !PT ;  /* 0x0000000f0d0d7812 */ /* 0x000fca00078ef80e */
[----:B------:R5:W-:Y:S02]  /*2bd0*/  BAR.SYNC.DEFER_BLOCKING R13, R13 ;  /* 0x0000000d0000731d */ /* 0x000be40000010000 */
[----:B-----5:R-:W-:-:S04]  /*2be0*/  SHF.R.U32 R13, R13, 0x10, RZ ;  /* 0x000000100d0d7819 */ /* 0x020fc800000016ff */
[----:B01234-:R-:W-:Y:S05]  /*2bf0*/  ENDCOLLECTIVE ;  /* 0x000000000000791b */ /* 0x01ffea0003800000 */
.L_x_99:
[----:B------:R-:W-:Y:S05]  /*2c00*/  BSYNC B0 ;  /* 0x0000000000007941 */ /* 0x000fea0003800000 */
.L_x_98:
[----:B------:R-:W-:Y:S05]  /*2c10*/  BRA `(.L_x_100) ;  /* 0xfffffff400847947 */ /* 0x000fea000383ffff */
.L_x_101:
[----:B------:R-:W-:-:S00]  /*2c20*/  BRA `(.L_x_101) ;  /* 0xfffffffc00fc7947 */ /* 0x000fc0000383ffff */
[----:B------:R-:W-:-:S00]  /*2c30*/  NOP ;  /* 0x0000000000007918 */ /* 0x000fc00000000000 */
        /* <DEDUP_REMOVED lines=12> */
.L_x_102:


//--------------------- .nv.global.init           --------------------------
	.section	.nv.global.init,"aw",@progbits
.nv.global.init:
	.type		$str,@object
	.size		$str,($str$1 - $str)
$str:
        /*0000*/ 	.byte	0x0a, 0x00
	.type		$str$1,@object
	.size		$str$1,($str$2 - $str$1)
$str$1:
        /*0002*/ 	.byte	0x25, 0x64, 0x3a, 0x20, 0x25, 0x64, 0x0a, 0x00
	.type		$str$2,@object
	.size		$str$2,(.L_2 - $str$2)
$str$2:
        /*000a*/ 	.byte	0x4c, 0x20, 0x25, 0x64, 0x3a, 0x20, 0x25, 0x64, 0x25, 0x64, 0x25, 0x64, 0x25, 0x64, 0x25, 0x64
        /*001a*/ 	.byte	0x25, 0x64, 0x25, 0x64, 0x25, 0x64, 0x0a, 0x00
.L_2:


//--------------------- .nv.shared._Z12permute_cudaIcLj256ELj4EEviiPT_ --------------------------
	.section	.nv.shared._Z12permute_cudaIcLj256ELj4EEviiPT_,"aw",@nobits
	.sectionflags	@""
	.align	4
.nv.shared._Z12permute_cudaIcLj256ELj4EEviiPT_:
	.zero		33792


//--------------------- .nv.shared.reserved.0     --------------------------
	.section	.nv.shared.reserved.0,"aw",@nobits
	.weak		__nv_reservedSMEM_offset_0_alias
	.size		__nv_reservedSMEM_offset_0_alias, 0, 64
	.other		__nv_reservedSMEM_offset_0_alias,@"STO_CUDA_RESERVED_SHARED STV_DEFAULT"
__nv_reservedSMEM_offset_0_alias:
	.zero		0
	.zero		64


//--------------------- .nv.constant0._Z12permute_cudaIcLj256ELj4EEviiPT_ --------------------------
	.section	.nv.constant0._Z12permute_cudaIcLj256ELj4EEviiPT_,"a",@progbits
	.sectionflags	@""
	.align	4
.nv.constant0._Z12permute_cudaIcLj256ELj4EEviiPT_:
	.zero		912


//--------------------- SYMBOLS --------------------------

	.type		.nv.reservedSmem.offset0,@object
	.size		.nv.reservedSmem.offset0,0x4
	.type		.nv.reservedSmem.cap,@object
	.size		.nv.reservedSmem.cap,0x4
	.type		vprintf,@function
